//
// Generated by NVIDIA NVVM Compiler
//
// Compiler Build ID: CL-36424714
// Cuda compilation tools, release 13.0, V13.0.88
// Based on NVVM 20.0.0
//

.version 9.0
.target sm_100
.address_size 64

	// .globl	_Z8PDH_cudaP8atomdescP10hist_entryidi
.extern .shared .align 16 .b8 l_histogram[];

.visible .entry _Z8PDH_cudaP8atomdescP10hist_entryidi(
	.param .u64 .ptr .align 1 _Z8PDH_cudaP8atomdescP10hist_entryidi_param_0,
	.param .u64 .ptr .align 1 _Z8PDH_cudaP8atomdescP10hist_entryidi_param_1,
	.param .u32 _Z8PDH_cudaP8atomdescP10hist_entryidi_param_2,
	.param .f64 _Z8PDH_cudaP8atomdescP10hist_entryidi_param_3,
	.param .u32 _Z8PDH_cudaP8atomdescP10hist_entryidi_param_4
)
{
	.reg .pred 	%p<12>;
	.reg .b32 	%r<110>;
	.reg .b64 	%rd<20>;
	.reg .b64 	%fd<170>;

	ld.param.u64 	%rd5, [_Z8PDH_cudaP8atomdescP10hist_entryidi_param_0];
	ld.param.u64 	%rd4, [_Z8PDH_cudaP8atomdescP10hist_entryidi_param_1];
	ld.param.u32 	%r26, [_Z8PDH_cudaP8atomdescP10hist_entryidi_param_2];
	ld.param.f64 	%fd4, [_Z8PDH_cudaP8atomdescP10hist_entryidi_param_3];
	ld.param.u32 	%r25, [_Z8PDH_cudaP8atomdescP10hist_entryidi_param_4];
	cvta.to.global.u64 	%rd1, %rd5;
	mov.u32 	%r109, %tid.x;
	mov.u32 	%r27, %ctaid.x;
	mov.u32 	%r2, %ntid.x;
	mul.lo.s32 	%r3, %r27, %r2;
	add.s32 	%r104, %r3, %r109;
	mul.wide.s32 	%rd6, %r104, 24;
	add.s64 	%rd7, %rd1, %rd6;
	ld.global.f64 	%fd1, [%rd7];
	ld.global.f64 	%fd2, [%rd7+8];
	ld.global.f64 	%fd3, [%rd7+16];
	add.s32 	%r107, %r104, 1;
	max.s32 	%r29, %r104, %r107;
	setp.ge.s32 	%p1, %r29, %r26;
	@%p1 bra 	$L__BB0_13;
	not.b32 	%r30, %r3;
	add.s32 	%r31, %r26, %r30;
	sub.s32 	%r6, %r31, %r109;
	sub.s32 	%r32, %r26, %r104;
	add.s32 	%r33, %r32, -2;
	and.b32  	%r7, %r6, 7;
	setp.lt.u32 	%p2, %r33, 7;
	@%p2 bra 	$L__BB0_5;
	and.b32  	%r34, %r6, -8;
	neg.s32 	%r103, %r34;
	add.s64 	%rd2, %rd1, 96;
$L__BB0_3:
	.pragma "nounroll";
	mul.wide.s32 	%rd8, %r107, 24;
	add.s64 	%rd9, %rd2, %rd8;
	ld.global.f64 	%fd5, [%rd9+-96];
	ld.global.f64 	%fd6, [%rd9+-88];
	ld.global.f64 	%fd7, [%rd9+-80];
	sub.f64 	%fd8, %fd1, %fd5;
	sub.f64 	%fd9, %fd2, %fd6;
	mul.f64 	%fd10, %fd9, %fd9;
	fma.rn.f64 	%fd11, %fd8, %fd8, %fd10;
	sub.f64 	%fd12, %fd3, %fd7;
	fma.rn.f64 	%fd13, %fd12, %fd12, %fd11;
	sqrt.rn.f64 	%fd14, %fd13;
	div.rn.f64 	%fd15, %fd14, %fd4;
	cvt.rzi.s32.f64 	%r35, %fd15;
	shl.b32 	%r36, %r35, 3;
	mov.u32 	%r37, l_histogram;
	add.s32 	%r38, %r37, %r36;
	atom.shared.add.u32 	%r39, [%r38], 1;
	ld.global.f64 	%fd16, [%rd9+-72];
	ld.global.f64 	%fd17, [%rd9+-64];
	ld.global.f64 	%fd18, [%rd9+-56];
	sub.f64 	%fd19, %fd1, %fd16;
	sub.f64 	%fd20, %fd2, %fd17;
	mul.f64 	%fd21, %fd20, %fd20;
	fma.rn.f64 	%fd22, %fd19, %fd19, %fd21;
	sub.f64 	%fd23, %fd3, %fd18;
	fma.rn.f64 	%fd24, %fd23, %fd23, %fd22;
	sqrt.rn.f64 	%fd25, %fd24;
	div.rn.f64 	%fd26, %fd25, %fd4;
	cvt.rzi.s32.f64 	%r40, %fd26;
	shl.b32 	%r41, %r40, 3;
	add.s32 	%r42, %r37, %r41;
	atom.shared.add.u32 	%r43, [%r42], 1;
	ld.global.f64 	%fd27, [%rd9+-48];
	ld.global.f64 	%fd28, [%rd9+-40];
	ld.global.f64 	%fd29, [%rd9+-32];
	sub.f64 	%fd30, %fd1, %fd27;
	sub.f64 	%fd31, %fd2, %fd28;
	mul.f64 	%fd32, %fd31, %fd31;
	fma.rn.f64 	%fd33, %fd30, %fd30, %fd32;
	sub.f64 	%fd34, %fd3, %fd29;
	fma.rn.f64 	%fd35, %fd34, %fd34, %fd33;
	sqrt.rn.f64 	%fd36, %fd35;
	div.rn.f64 	%fd37, %fd36, %fd4;
	cvt.rzi.s32.f64 	%r44, %fd37;
	shl.b32 	%r45, %r44, 3;
	add.s32 	%r46, %r37, %r45;
	atom.shared.add.u32 	%r47, [%r46], 1;
	ld.global.f64 	%fd38, [%rd9+-24];
	ld.global.f64 	%fd39, [%rd9+-16];
	ld.global.f64 	%fd40, [%rd9+-8];
	sub.f64 	%fd41, %fd1, %fd38;
	sub.f64 	%fd42, %fd2, %fd39;
	mul.f64 	%fd43, %fd42, %fd42;
	fma.rn.f64 	%fd44, %fd41, %fd41, %fd43;
	sub.f64 	%fd45, %fd3, %fd40;
	fma.rn.f64 	%fd46, %fd45, %fd45, %fd44;
	sqrt.rn.f64 	%fd47, %fd46;
	div.rn.f64 	%fd48, %fd47, %fd4;
	cvt.rzi.s32.f64 	%r48, %fd48;
	shl.b32 	%r49, %r48, 3;
	add.s32 	%r50, %r37, %r49;
	atom.shared.add.u32 	%r51, [%r50], 1;
	ld.global.f64 	%fd49, [%rd9];
	ld.global.f64 	%fd50, [%rd9+8];
	ld.global.f64 	%fd51, [%rd9+16];
	sub.f64 	%fd52, %fd1, %fd49;
	sub.f64 	%fd53, %fd2, %fd50;
	mul.f64 	%fd54, %fd53, %fd53;
	fma.rn.f64 	%fd55, %fd52, %fd52, %fd54;
	sub.f64 	%fd56, %fd3, %fd51;
	fma.rn.f64 	%fd57, %fd56, %fd56, %fd55;
	sqrt.rn.f64 	%fd58, %fd57;
	div.rn.f64 	%fd59, %fd58, %fd4;
	cvt.rzi.s32.f64 	%r52, %fd59;
	shl.b32 	%r53, %r52, 3;
	add.s32 	%r54, %r37, %r53;
	atom.shared.add.u32 	%r55, [%r54], 1;
	ld.global.f64 	%fd60, [%rd9+24];
	ld.global.f64 	%fd61, [%rd9+32];
	ld.global.f64 	%fd62, [%rd9+40];
	sub.f64 	%fd63, %fd1, %fd60;
	sub.f64 	%fd64, %fd2, %fd61;
	mul.f64 	%fd65, %fd64, %fd64;
	fma.rn.f64 	%fd66, %fd63, %fd63, %fd65;
	sub.f64 	%fd67, %fd3, %fd62;
	fma.rn.f64 	%fd68, %fd67, %fd67, %fd66;
	sqrt.rn.f64 	%fd69, %fd68;
	div.rn.f64 	%fd70, %fd69, %fd4;
	cvt.rzi.s32.f64 	%r56, %fd70;
	shl.b32 	%r57, %r56, 3;
	add.s32 	%r58, %r37, %r57;
	atom.shared.add.u32 	%r59, [%r58], 1;
	ld.global.f64 	%fd71, [%rd9+48];
	ld.global.f64 	%fd72, [%rd9+56];
	ld.global.f64 	%fd73, [%rd9+64];
	sub.f64 	%fd74, %fd1, %fd71;
	sub.f64 	%fd75, %fd2, %fd72;
	mul.f64 	%fd76, %fd75, %fd75;
	fma.rn.f64 	%fd77, %fd74, %fd74, %fd76;
	sub.f64 	%fd78, %fd3, %fd73;
	fma.rn.f64 	%fd79, %fd78, %fd78, %fd77;
	sqrt.rn.f64 	%fd80, %fd79;
	div.rn.f64 	%fd81, %fd80, %fd4;
	cvt.rzi.s32.f64 	%r60, %fd81;
	shl.b32 	%r61, %r60, 3;
	add.s32 	%r62, %r37, %r61;
	atom.shared.add.u32 	%r63, [%r62], 1;
	ld.global.f64 	%fd82, [%rd9+72];
	ld.global.f64 	%fd83, [%rd9+80];
	ld.global.f64 	%fd84, [%rd9+88];
	sub.f64 	%fd85, %fd1, %fd82;
	sub.f64 	%fd86, %fd2, %fd83;
	mul.f64 	%fd87, %fd86, %fd86;
	fma.rn.f64 	%fd88, %fd85, %fd85, %fd87;
	sub.f64 	%fd89, %fd3, %fd84;
	fma.rn.f64 	%fd90, %fd89, %fd89, %fd88;
	sqrt.rn.f64 	%fd91, %fd90;
	div.rn.f64 	%fd92, %fd91, %fd4;
	cvt.rzi.s32.f64 	%r64, %fd92;
	shl.b32 	%r65, %r64, 3;
	add.s32 	%r66, %r37, %r65;
	atom.shared.add.u32 	%r67, [%r66], 1;
	add.s32 	%r107, %r107, 8;
	add.s32 	%r104, %r104, 8;
	add.s32 	%r103, %r103, 8;
	setp.ne.s32 	%p3, %r103, 0;
	@%p3 bra 	$L__BB0_3;
	add.s32 	%r107, %r104, 1;
$L__BB0_5:
	setp.eq.s32 	%p4, %r7, 0;
	@%p4 bra 	$L__BB0_13;
	and.b32  	%r17, %r6, 3;
	setp.lt.u32 	%p5, %r7, 4;
	@%p5 bra 	$L__BB0_8;
	mul.wide.s32 	%rd10, %r107, 24;
	add.s64 	%rd11, %rd1, %rd10;
	ld.global.f64 	%fd93, [%rd11];
	ld.global.f64 	%fd94, [%rd11+8];
	ld.global.f64 	%fd95, [%rd11+16];
	sub.f64 	%fd96, %fd1, %fd93;
	sub.f64 	%fd97, %fd2, %fd94;
	mul.f64 	%fd98, %fd97, %fd97;
	fma.rn.f64 	%fd99, %fd96, %fd96, %fd98;
	sub.f64 	%fd100, %fd3, %fd95;
	fma.rn.f64 	%fd101, %fd100, %fd100, %fd99;
	sqrt.rn.f64 	%fd102, %fd101;
	div.rn.f64 	%fd103, %fd102, %fd4;
	cvt.rzi.s32.f64 	%r68, %fd103;
	shl.b32 	%r69, %r68, 3;
	mov.u32 	%r70, l_histogram;
	add.s32 	%r71, %r70, %r69;
	atom.shared.add.u32 	%r72, [%r71], 1;
	ld.global.f64 	%fd104, [%rd11+24];
	ld.global.f64 	%fd105, [%rd11+32];
	ld.global.f64 	%fd106, [%rd11+40];
	sub.f64 	%fd107, %fd1, %fd104;
	sub.f64 	%fd108, %fd2, %fd105;
	mul.f64 	%fd109, %fd108, %fd108;
	fma.rn.f64 	%fd110, %fd107, %fd107, %fd109;
	sub.f64 	%fd111, %fd3, %fd106;
	fma.rn.f64 	%fd112, %fd111, %fd111, %fd110;
	sqrt.rn.f64 	%fd113, %fd112;
	div.rn.f64 	%fd114, %fd113, %fd4;
	cvt.rzi.s32.f64 	%r73, %fd114;
	shl.b32 	%r74, %r73, 3;
	add.s32 	%r75, %r70, %r74;
	atom.shared.add.u32 	%r76, [%r75], 1;
	ld.global.f64 	%fd115, [%rd11+48];
	ld.global.f64 	%fd116, [%rd11+56];
	ld.global.f64 	%fd117, [%rd11+64];
	sub.f64 	%fd118, %fd1, %fd115;
	sub.f64 	%fd119, %fd2, %fd116;
	mul.f64 	%fd120, %fd119, %fd119;
	fma.rn.f64 	%fd121, %fd118, %fd118, %fd120;
	sub.f64 	%fd122, %fd3, %fd117;
	fma.rn.f64 	%fd123, %fd122, %fd122, %fd121;
	sqrt.rn.f64 	%fd124, %fd123;
	div.rn.f64 	%fd125, %fd124, %fd4;
	cvt.rzi.s32.f64 	%r77, %fd125;
	shl.b32 	%r78, %r77, 3;
	add.s32 	%r79, %r70, %r78;
	atom.shared.add.u32 	%r80, [%r79], 1;
	ld.global.f64 	%fd126, [%rd11+72];
	ld.global.f64 	%fd127, [%rd11+80];
	ld.global.f64 	%fd128, [%rd11+88];
	sub.f64 	%fd129, %fd1, %fd126;
	sub.f64 	%fd130, %fd2, %fd127;
	mul.f64 	%fd131, %fd130, %fd130;
	fma.rn.f64 	%fd132, %fd129, %fd129, %fd131;
	sub.f64 	%fd133, %fd3, %fd128;
	fma.rn.f64 	%fd134, %fd133, %fd133, %fd132;
	sqrt.rn.f64 	%fd135, %fd134;
	div.rn.f64 	%fd136, %fd135, %fd4;
	cvt.rzi.s32.f64 	%r81, %fd136;
	shl.b32 	%r82, %r81, 3;
	add.s32 	%r83, %r70, %r82;
	atom.shared.add.u32 	%r84, [%r83], 1;
	add.s32 	%r107, %r107, 4;
$L__BB0_8:
	setp.eq.s32 	%p6, %r17, 0;
	@%p6 bra 	$L__BB0_13;
	setp.eq.s32 	%p7, %r17, 1;
	@%p7 bra 	$L__BB0_11;
	mul.wide.s32 	%rd12, %r107, 24;
	add.s64 	%rd13, %rd1, %rd12;
	ld.global.f64 	%fd137, [%rd13];
	ld.global.f64 	%fd138, [%rd13+8];
	ld.global.f64 	%fd139, [%rd13+16];
	sub.f64 	%fd140, %fd1, %fd137;
	sub.f64 	%fd141, %fd2, %fd138;
	mul.f64 	%fd142, %fd141, %fd141;
	fma.rn.f64 	%fd143, %fd140, %fd140, %fd142;
	sub.f64 	%fd144, %fd3, %fd139;
	fma.rn.f64 	%fd145, %fd144, %fd144, %fd143;
	sqrt.rn.f64 	%fd146, %fd145;
	div.rn.f64 	%fd147, %fd146, %fd4;
	cvt.rzi.s32.f64 	%r85, %fd147;
	shl.b32 	%r86, %r85, 3;
	mov.u32 	%r87, l_histogram;
	add.s32 	%r88, %r87, %r86;
	atom.shared.add.u32 	%r89, [%r88], 1;
	ld.global.f64 	%fd148, [%rd13+24];
	ld.global.f64 	%fd149, [%rd13+32];
	ld.global.f64 	%fd150, [%rd13+40];
	sub.f64 	%fd151, %fd1, %fd148;
	sub.f64 	%fd152, %fd2, %fd149;
	mul.f64 	%fd153, %fd152, %fd152;
	fma.rn.f64 	%fd154, %fd151, %fd151, %fd153;
	sub.f64 	%fd155, %fd3, %fd150;
	fma.rn.f64 	%fd156, %fd155, %fd155, %fd154;
	sqrt.rn.f64 	%fd157, %fd156;
	div.rn.f64 	%fd158, %fd157, %fd4;
	cvt.rzi.s32.f64 	%r90, %fd158;
	shl.b32 	%r91, %r90, 3;
	add.s32 	%r92, %r87, %r91;
	atom.shared.add.u32 	%r93, [%r92], 1;
	add.s32 	%r107, %r107, 2;
$L__BB0_11:
	and.b32  	%r94, %r6, 1;
	setp.eq.b32 	%p8, %r94, 1;
	not.pred 	%p9, %p8;
	@%p9 bra 	$L__BB0_13;
	mul.wide.s32 	%rd14, %r107, 24;
	add.s64 	%rd15, %rd1, %rd14;
	ld.global.f64 	%fd159, [%rd15];
	ld.global.f64 	%fd160, [%rd15+8];
	ld.global.f64 	%fd161, [%rd15+16];
	sub.f64 	%fd162, %fd1, %fd159;
	sub.f64 	%fd163, %fd2, %fd160;
	mul.f64 	%fd164, %fd163, %fd163;
	fma.rn.f64 	%fd165, %fd162, %fd162, %fd164;
	sub.f64 	%fd166, %fd3, %fd161;
	fma.rn.f64 	%fd167, %fd166, %fd166, %fd165;
	sqrt.rn.f64 	%fd168, %fd167;
	div.rn.f64 	%fd169, %fd168, %fd4;
	cvt.rzi.s32.f64 	%r95, %fd169;
	shl.b32 	%r96, %r95, 3;
	mov.u32 	%r97, l_histogram;
	add.s32 	%r98, %r97, %r96;
	atom.shared.add.u32 	%r99, [%r98], 1;
$L__BB0_13:
	bar.sync 	0;
	setp.ge.s32 	%p10, %r109, %r25;
	@%p10 bra 	$L__BB0_16;
	cvta.to.global.u64 	%rd3, %rd4;
	mov.u32 	%r101, l_histogram;
$L__BB0_15:
	mul.wide.s32 	%rd16, %r109, 8;
	add.s64 	%rd17, %rd3, %rd16;
	shl.b32 	%r100, %r109, 3;
	add.s32 	%r102, %r101, %r100;
	ld.shared.u64 	%rd18, [%r102];
	atom.global.add.u64 	%rd19, [%rd17], %rd18;
	add.s32 	%r109, %r109, %r2;
	setp.lt.s32 	%p11, %r109, %r25;
	@%p11 bra 	$L__BB0_15;
$L__BB0_16:
	bar.sync 	0;
	ret;

}


// ===== COMPILED SASS (sm_100) =====

	.target	sm_100

	.elftype	@"ET_EXEC"


//--------------------- .note.nv.tkinfo           --------------------------
	.section	.note.nv.tkinfo,"",@"SHT_NOTE"
	.sectionflags	@"SHF_NOTE_NV_TKINFO"
	.tkinfo
        /*0018*/ 	.word	0x00000002
        /*0030*/ 	.string	""
        /*0030*/ 	.string	"ptxas"
        /*0030*/ 	.string	"Cuda compilation tools, release 13.0, V13.0.88"
        /*0030*/ 	.string	"Build cuda_13.0.r13.0/compiler.36424714_0"
        /*0030*/ 	.string	"-arch sm_100 -m 64 "



//--------------------- .note.nv.cuinfo           --------------------------
	.section	.note.nv.cuinfo,"",@"SHT_NOTE"
	.sectionflags	@"SHF_NOTE_NV_CUINFO"
        /*0018*/ 	.short	0x0002
        /*001a*/ 	.short	0x0064
        /*001c*/ 	.short	0x0082
	.zero		2


//--------------------- .nv.info                  --------------------------
	.section	.nv.info,"",@"SHT_CUDA_INFO"
	.align	4


	//----- nvinfo : EIATTR_REGCOUNT
	.align		4
        /*0000*/ 	.byte	0x04, 0x2f
        /*0002*/ 	.short	(.L_1 - .L_0)
	.align		4
.L_0:
        /*0004*/ 	.word	index@(_Z8PDH_cudaP8atomdescP10hist_entryidi)
        /*0008*/ 	.word	0x00000028


	//----- nvinfo : EIATTR_FRAME_SIZE
	.align		4
.L_1:
        /*000c*/ 	.byte	0x04, 0x11
        /*000e*/ 	.short	(.L_3 - .L_2)
	.align		4
.L_2:
        /*0010*/ 	.word	index@($__internal_1_$__cuda_sm20_dsqrt_rn_f64_mediumpath_v1)
        /*0014*/ 	.word	0x00000000


	//----- nvinfo : EIATTR_FRAME_SIZE
	.align		4
.L_3:
        /*0018*/ 	.byte	0x04, 0x11
        /*001a*/ 	.short	(.L_5 - .L_4)
	.align		4
.L_4:
        /*001c*/ 	.word	index@($__internal_0_$__cuda_sm20_div_rn_f64_full)
        /*0020*/ 	.word	0x00000000


	//----- nvinfo : EIATTR_FRAME_SIZE
	.align		4
.L_5:
        /*0024*/ 	.byte	0x04, 0x11
        /*0026*/ 	.short	(.L_7 - .L_6)
	.align		4
.L_6:
        /*0028*/ 	.word	index@(_Z8PDH_cudaP8atomdescP10hist_entryidi)
        /*002c*/ 	.word	0x00000000


	//----- nvinfo : EIATTR_MIN_STACK_SIZE
	.align		4
.L_7:
        /*0030*/ 	.byte	0x04, 0x12
        /*0032*/ 	.short	(.L_9 - .L_8)
	.align		4
.L_8:
        /*0034*/ 	.word	index@(_Z8PDH_cudaP8atomdescP10hist_entryidi)
        /*0038*/ 	.word	0x00000000
.L_9:


//--------------------- .nv.compat                --------------------------
	.section	.nv.compat,"",@"SHT_CUDA_COMPAT_INFO"
	.align	4
        /*0000*/ 	.byte	0x02, 0x09, 0x00, 0x00, 0x02, 0x02, 0x01, 0x00, 0x02, 0x05, 0x05, 0x00, 0x03, 0x07, 0x01, 0x01
        /*0010*/ 	.byte	0x02, 0x03, 0x00, 0x00, 0x02, 0x06, 0x01, 0x00, 0x04, 0x0b, 0x08, 0x00, 0x01, 0x00, 0x00, 0x00
        /*0020*/ 	.byte	0x00, 0x00, 0x00, 0x00


//--------------------- .nv.info._Z8PDH_cudaP8atomdescP10hist_entryidi --------------------------
	.section	.nv.info._Z8PDH_cudaP8atomdescP10hist_entryidi,"",@"SHT_CUDA_INFO"
	.sectionflags	@""
	.align	4


	//----- nvinfo : EIATTR_CUDA_API_VERSION
	.align		4
        /*0000*/ 	.byte	0x04, 0x37
        /*0002*/ 	.short	(.L_11 - .L_10)
.L_10:
        /*0004*/ 	.word	0x00000082


	//----- nvinfo : EIATTR_KPARAM_INFO
	.align		4
.L_11:
        /*0008*/ 	.byte	0x04, 0x17
        /*000a*/ 	.short	(.L_13 - .L_12)
.L_12:
        /*000c*/ 	.word	0x00000000
        /*0010*/ 	.short	0x0004
        /*0012*/ 	.short	0x0020
        /*0014*/ 	.byte	0x00, 0xf0, 0x11, 0x00


	//----- nvinfo : EIATTR_KPARAM_INFO
	.align		4
.L_13:
        /*0018*/ 	.byte	0x04, 0x17
        /*001a*/ 	.short	(.L_15 - .L_14)
.L_14:
        /*001c*/ 	.word	0x00000000
        /*0020*/ 	.short	0x0003
        /*0022*/ 	.short	0x0018
        /*0024*/ 	.byte	0x00, 0xf0, 0x21, 0x00


	//----- nvinfo : EIATTR_KPARAM_INFO
	.align		4
.L_15:
        /*0028*/ 	.byte	0x04, 0x17
        /*002a*/ 	.short	(.L_17 - .L_16)
.L_16:
        /*002c*/ 	.word	0x00000000
        /*0030*/ 	.short	0x0002
        /*0032*/ 	.short	0x0010
        /*0034*/ 	.byte	0x00, 0xf0, 0x11, 0x00


	//----- nvinfo : EIATTR_KPARAM_INFO
	.align		4
.L_17:
        /*0038*/ 	.byte	0x04, 0x17
        /*003a*/ 	.short	(.L_19 - .L_18)
.L_18:
        /*003c*/ 	.word	0x00000000
        /*0040*/ 	.short	0x0001
        /*0042*/ 	.short	0x0008
        /*0044*/ 	.byte	0x00, 0xf5, 0x21, 0x00


	//----- nvinfo : EIATTR_KPARAM_INFO
	.align		4
.L_19:
        /*0048*/ 	.byte	0x04, 0x17
        /*004a*/ 	.short	(.L_21 - .L_20)
.L_20:
        /*004c*/ 	.word	0x00000000
        /*0050*/ 	.short	0x0000
        /*0052*/ 	.short	0x0000
        /*0054*/ 	.byte	0x00, 0xf5, 0x21, 0x00


	//----- nvinfo : EIATTR_SPARSE_MMA_MASK
	.align		4
.L_21:
        /*0058*/ 	.byte	0x03, 0x50
        /*005a*/ 	.short	0x0000


	//----- nvinfo : EIATTR_MAXREG_COUNT
	.align		4
        /*005c*/ 	.byte	0x03, 0x1b
        /*005e*/ 	.short	0x00ff


	//----- nvinfo : EIATTR_NUM_BARRIERS
	.align		4
        /*0060*/ 	.byte	0x02, 0x4c
        /*0062*/ 	.byte	0x01
	.zero		1


	//----- nvinfo : EIATTR_MERCURY_ISA_VERSION
	.align		4
        /*0064*/ 	.byte	0x03, 0x5f
        /*0066*/ 	.short	0x0101


	//----- nvinfo : EIATTR_VRC_CTA_INIT_COUNT
	.align		4
        /*0068*/ 	.byte	0x02, 0x4a
	.zero		1
	.zero		1


	//----- nvinfo : EIATTR_EXIT_INSTR_OFFSETS
	.align		4
        /*006c*/ 	.byte	0x04, 0x1c
        /*006e*/ 	.short	(.L_23 - .L_22)


	//   ....[0]....
.L_22:
        /*0070*/ 	.word	0x00003970


	//----- nvinfo : EIATTR_CRS_STACK_SIZE
	.align		4
.L_23:
        /*0074*/ 	.byte	0x04, 0x1e
        /*0076*/ 	.short	(.L_25 - .L_24)
.L_24:
        /*0078*/ 	.word	0x00000000


	//----- nvinfo : EIATTR_CBANK_PARAM_SIZE
	.align		4
.L_25:
        /*007c*/ 	.byte	0x03, 0x19
        /*007e*/ 	.short	0x0024


	//----- nvinfo : EIATTR_PARAM_CBANK
	.align		4
        /*0080*/ 	.byte	0x04, 0x0a
        /*0082*/ 	.short	(.L_27 - .L_26)
	.align		4
.L_26:
        /*0084*/ 	.word	index@(.nv.constant0._Z8PDH_cudaP8atomdescP10hist_entryidi)
        /*0088*/ 	.short	0x0380
        /*008a*/ 	.short	0x0024


	//----- nvinfo : EIATTR_SW_WAR
	.align		4
.L_27:
        /*008c*/ 	.byte	0x04, 0x36
        /*008e*/ 	.short	(.L_29 - .L_28)
.L_28:
        /*0090*/ 	.word	0x00000008
.L_29:


//--------------------- .nv.callgraph             --------------------------
	.section	.nv.callgraph,"",@"SHT_CUDA_CALLGRAPH"
	.align	4
	.sectionentsize	8
	.align		4
        /*0000*/ 	.word	0x00000000
	.align		4
        /*0004*/ 	.word	0xffffffff
	.align		4
        /*0008*/ 	.word	0x00000000
	.align		4
        /*000c*/ 	.word	0xfffffffe
	.align		4
        /*0010*/ 	.word	0x00000000
	.align		4
        /*0014*/ 	.word	0xfffffffd
	.align		4
        /*0018*/ 	.word	0x00000000
	.align		4
        /*001c*/ 	.word	0xfffffffc


//--------------------- .text._Z8PDH_cudaP8atomdescP10hist_entryidi --------------------------
	.section	.text._Z8PDH_cudaP8atomdescP10hist_entryidi,"ax",@progbits
	.align	128
        .global         _Z8PDH_cudaP8atomdescP10hist_entryidi
        .type           _Z8PDH_cudaP8atomdescP10hist_entryidi,@function
        .size           _Z8PDH_cudaP8atomdescP10hist_entryidi,(.L_x_83 - _Z8PDH_cudaP8atomdescP10hist_entryidi)
        .other          _Z8PDH_cudaP8atomdescP10hist_entryidi,@"STO_CUDA_ENTRY STV_DEFAULT"
_Z8PDH_cudaP8atomdescP10hist_entryidi:
.text._Z8PDH_cudaP8atomdescP10hist_entryidi:
[----:B------:R-:W-:Y:S01]  /*0000*/  LDC R1, c[0x0][0x37c] ;  /* 0x0000df00ff017b82 */ /* 0x000fe20000000800 */
[----:B------:R-:W0:Y:S07]  /*0010*/  S2R R7, SR_TID.X ;  /* 0x0000000000077919 */ /* 0x000e2e0000002100 */
[----:B------:R-:W1:Y:S01]  /*0020*/  S2UR UR4, SR_CTAID.X ;  /* 0x00000000000479c3 */ /* 0x000e620000002500 */
[----:B------:R-:W1:Y:S01]  /*0030*/  LDCU UR7, c[0x0][0x360] ;  /* 0x00006c00ff0777ac */ /* 0x000e620008000800 */
[----:B------:R-:W2:Y:S06]  /*0040*/  LDCU.64 UR8, c[0x0][0x358] ;  /* 0x00006b00ff0877ac */ /* 0x000eac0008000a00 */
[----:B------:R-:W3:Y:S01]  /*0050*/  LDC R17, c[0x0][0x390] ;  /* 0x0000e400ff117b82 */ /* 0x000ee20000000800 */
[----:B------:R-:W4:Y:S01]  /*0060*/  LDCU UR10, c[0x0][0x39c] ;  /* 0x00007380ff0a77ac */ /* 0x000f220008000800 */
[----:B-1----:R-:W-:-:S06]  /*0070*/  UIMAD UR4, UR4, UR7, URZ ;  /* 0x00000007040472a4 */ /* 0x002fcc000f8e02ff */
[----:B0-----:R-:W-:-:S04]  /*0080*/  VIADD R30, R7, UR4 ;  /* 0x00000004071e7c36 */ /* 0x001fc80008000000 */
[----:B------:R-:W-:-:S05]  /*0090*/  VIADD R3, R30, 0x1 ;  /* 0x000000011e037836 */ /* 0x000fca0000000000 */
[----:B------:R-:W-:-:S04]  /*00a0*/  VIMNMX R0, PT, PT, R30, R3, !PT ;  /* 0x000000031e007248 */ /* 0x000fc80007fe0100 */
[----:B---3--:R-:W-:-:S13]  /*00b0*/  ISETP.GE.AND P0, PT, R0, R17, PT ;  /* 0x000000110000720c */ /* 0x008fda0003f06270 */
[----:B--2-4-:R-:W-:Y:S05]  /*00c0*/  @P0 BRA `(.L_x_0) ;  /* 0x0000003400dc0947 */ /* 0x014fea0003800000 */
[----:B------:R-:W0:Y:S02]  /*00d0*/  LDC.64 R8, c[0x0][0x380] ;  /* 0x0000e000ff087b82 */ /* 0x000e240000000a00 */
[----:B0-----:R-:W-:-:S05]  /*00e0*/  IMAD.WIDE R8, R30, 0x18, R8 ;  /* 0x000000181e087825 */ /* 0x001fca00078e0208 */
[----:B------:R0:W5:Y:S04]  /*00f0*/  LDG.E.64 R10, desc[UR8][R8.64] ;  /* 0x00000008080a7981 */ /* 0x000168000c1e1b00 */
[----:B------:R0:W5:Y:S04]  /*0100*/  LDG.E.64 R12, desc[UR8][R8.64+0x8] ;  /* 0x00000808080c7981 */ /* 0x000168000c1e1b00 */
[----:B------:R0:W5:Y:S01]  /*0110*/  LDG.E.64 R14, desc[UR8][R8.64+0x10] ;  /* 0x00001008080e7981 */ /* 0x000162000c1e1b00 */
[----:B------:R-:W1:Y:S01]  /*0120*/  LDC R6, c[0x0][0x398] ;  /* 0x0000e600ff067b82 */ /* 0x000e620000000800 */
[----:B------:R-:W-:Y:S01]  /*0130*/  IADD3 R0, PT, PT, -R30, -0x2, R17 ;  /* 0xfffffffe1e007810 */ /* 0x000fe20007ffe111 */
[----:B------:R-:W-:Y:S01]  /*0140*/  ULOP3.LUT UR5, URZ, UR4, URZ, 0x33, !UPT ;  /* 0x00000004ff057292 */ /* 0x000fe2000f8e33ff */
[----:B------:R-:W-:Y:S02]  /*0150*/  BSSY B1, `(.L_x_1) ;  /* 0x00001c4000017945 */ /* 0x000fe40003800000 */
[----:B------:R-:W-:-:S03]  /*0160*/  ISETP.GE.U32.AND P0, PT, R0, 0x7, PT ;  /* 0x000000070000780c */ /* 0x000fc60003f06070 */
[----:B------:R-:W2:Y:S01]  /*0170*/  LDC R5, c[0x0][0x39c] ;  /* 0x0000e700ff057b82 */ /* 0x000ea20000000800 */
[----:B------:R-:W-:-:S04]  /*0180*/  IADD3 R4, PT, PT, -R7, UR5, R17 ;  /* 0x0000000507047c10 */ /* 0x000fc8000fffe111 */
[----:B------:R-:W-:-:S05]  /*0190*/  LOP3.LUT R31, R4, 0x7, RZ, 0xc0, !PT ;  /* 0x00000007041f7812 */ /* 0x000fca00078ec0ff */
[----:B0-----:R-:W-:Y:S05]  /*01a0*/  @!P0 BRA `(.L_x_2) ;  /* 0x0000001800f88947 */ /* 0x001fea0003800000 */
[----:B------:R-:W0:Y:S01]  /*01b0*/  LDC.64 R16, c[0x0][0x380] ;  /* 0x0000e000ff107b82 */ /* 0x000e220000000a00 */
[----:B------:R-:W-:Y:S01]  /*01c0*/  LOP3.LUT R32, R4, 0xfffffff8, RZ, 0xc0, !PT ;  /* 0xfffffff804207812 */ /* 0x000fe200078ec0ff */
[----:B------:R-:W-:Y:S04]  /*01d0*/  BSSY B0, `(.L_x_3) ;  /* 0x00001ba000007945 */ /* 0x000fe80003800000 */
[----:B------:R-:W-:Y:S01]  /*01e0*/  IMAD.MOV R32, RZ, RZ, -R32 ;  /* 0x000000ffff207224 */ /* 0x000fe200078e0a20 */
[----:B0-----:R-:W-:-:S05]  /*01f0*/  IADD3 R16, P0, PT, R16, 0x60, RZ ;  /* 0x0000006010107810 */ /* 0x001fca0007f1e0ff */
[----:B------:R-:W-:-:S08]  /*0200*/  IMAD.X R17, RZ, RZ, R17, P0 ;  /* 0x000000ffff117224 */ /* 0x000fd000000e0611 */
.L_x_36:
[----:B------:R-:W-:-:S05]  /*0210*/  IMAD.WIDE R18, R3, 0x18, R16 ;  /* 0x0000001803127825 */ /* 0x000fca00078e0210 */
[----:B------:R-:W3:Y:S04]  /*0220*/  LDG.E.64 R22, desc[UR8][R18.64+-0x58] ;  /* 0xffffa80812167981 */ /* 0x000ee8000c1e1b00 */
[----:B------:R-:W4:Y:S04]  /*0230*/  LDG.E.64 R20, desc[UR8][R18.64+-0x60] ;  /* 0xffffa00812147981 */ /* 0x000f28000c1e1b00 */
[----:B------:R-:W2:Y:S01]  /*0240*/  LDG.E.64 R8, desc[UR8][R18.64+-0x50] ;  /* 0xffffb00812087981 */ /* 0x000ea2000c1e1b00 */
[----:B------:R-:W-:Y:S01]  /*0250*/  MOV R28, 0x0 ;  /* 0x00000000001c7802 */ /* 0x000fe20000000f00 */
[----:B------:R-:W-:Y:S01]  /*0260*/  IMAD.MOV.U32 R29, RZ, RZ, 0x3fd80000 ;  /* 0x3fd80000ff1d7424 */ /* 0x000fe200078e00ff */
[----:B------:R-:W-:Y:S05]  /*0270*/  YIELD ;  /* 0x0000000000007946 */ /* 0x000fea0003800000 */
[----:B------:R-:W-:Y:S01]  /*0280*/  BSSY.RECONVERGENT B3, `(.L_x_4) ;  /* 0x0000019000037945 */ /* 0x000fe20003800200 */
[----:B---3-5:R-:W-:-:S02]  /*0290*/  DADD R22, R12, -R22 ;  /* 0x000000000c167229 */ /* 0x028fc40000000816 */
[----:B----4-:R-:W-:-:S06]  /*02a0*/  DADD R20, R10, -R20 ;  /* 0x000000000a147229 */ /* 0x010fcc0000000814 */
[----:B------:R-:W-:Y:S02]  /*02b0*/  DMUL R22, R22, R22 ;  /* 0x0000001616167228 */ /* 0x000fe40000000000 */
[----:B--2---:R-:W-:-:S06]  /*02c0*/  DADD R8, R14, -R8 ;  /* 0x000000000e087229 */ /* 0x004fcc0000000808 */
[----:B------:R-:W-:-:S08]  /*02d0*/  DFMA R22, R20, R20, R22 ;  /* 0x000000141416722b */ /* 0x000fd00000000016 */
[----:B------:R-:W-:-:S06]  /*02e0*/  DFMA R24, R8, R8, R22 ;  /* 0x000000080818722b */ /* 0x000fcc0000000016 */
[----:B0-----:R-:W0:Y:S04]  /*02f0*/  MUFU.RSQ64H R27, R25 ;  /* 0x00000019001b7308 */ /* 0x001e280000001c00 */
[----:B------:R-:W-:-:S05]  /*0300*/  VIADD R26, R25, 0xfcb00000 ;  /* 0xfcb00000191a7836 */ /* 0x000fca0000000000 */
[----:B------:R-:W-:Y:S01]  /*0310*/  ISETP.GE.U32.AND P0, PT, R26, 0x7ca00000, PT ;  /* 0x7ca000001a00780c */ /* 0x000fe20003f06070 */
[----:B0-----:R-:W-:-:S08]  /*0320*/  DMUL R8, R26, R26 ;  /* 0x0000001a1a087228 */ /* 0x001fd00000000000 */
[----:B------:R-:W-:-:S08]  /*0330*/  DFMA R8, R24, -R8, 1 ;  /* 0x3ff000001808742b */ /* 0x000fd00000000808 */
[----:B------:R-:W-:Y:S02]  /*0340*/  DFMA R28, R8, R28, 0.5 ;  /* 0x3fe00000081c742b */ /* 0x000fe4000000001c */
[----:B------:R-:W-:-:S08]  /*0350*/  DMUL R8, R26, R8 ;  /* 0x000000081a087228 */ /* 0x000fd00000000000 */
[----:B------:R-:W-:-:S08]  /*0360*/  DFMA R28, R28, R8, R26 ;  /* 0x000000081c1c722b */ /* 0x000fd0000000001a */
[----:B------:R-:W-:Y:S02]  /*0370*/  DMUL R8, R24, R28 ;  /* 0x0000001c18087228 */ /* 0x000fe40000000000 */
[----:B------:R-:W-:Y:S02]  /*0380*/  VIADD R21, R29, 0xfff00000 ;  /* 0xfff000001d157836 */ /* 0x000fe40000000000 */
[----:B------:R-:W-:-:S04]  /*0390*/  IMAD.MOV.U32 R20, RZ, RZ, R28 ;  /* 0x000000ffff147224 */ /* 0x000fc800078e001c */
[----:B------:R-:W-:-:S08]  /*03a0*/  DFMA R22, R8, -R8, R24 ;  /* 0x800000080816722b */ /* 0x000fd00000000018 */
[----:B------:R-:W-:Y:S01]  /*03b0*/  DFMA R34, R22, R20, R8 ;  /* 0x000000141622722b */ /* 0x000fe20000000008 */
[----:B------:R-:W-:Y:S10]  /*03c0*/  @!P0 BRA `(.L_x_5) ;  /* 0x0000000000108947 */ /* 0x000ff40003800000 */
[----:B------:R-:W-:Y:S01]  /*03d0*/  IMAD.MOV.U32 R20, RZ, RZ, R28 ;  /* 0x000000ffff147224 */ /* 0x000fe200078e001c */
[----:B------:R-:W-:Y:S02]  /*03e0*/  MOV R2, R26 ;  /* 0x0000001a00027202 */ /* 0x000fe40000000f00 */
[----:B------:R-:W-:-:S07]  /*03f0*/  MOV R0, 0x410 ;  /* 0x0000041000007802 */ /* 0x000fce0000000f00 */
[----:B-1----:R-:W-:Y:S05]  /*0400*/  CALL.REL.NOINC `($__internal_1_$__cuda_sm20_dsqrt_rn_f64_mediumpath_v1) ;  /* 0x0000003800d47944 */ /* 0x002fea0003c00000 */
.L_x_5:
[----:B------:R-:W-:Y:S05]  /*0410*/  BSYNC.RECONVERGENT B3 ;  /* 0x0000000000037941 */ /* 0x000fea0003800200 */
.L_x_4:
[----:B------:R-:W0:Y:S01]  /*0420*/  LDC.64 R8, c[0x0][0x398] ;  /* 0x0000e600ff087b82 */ /* 0x000e220000000a00 */
[----:B------:R-:W0:Y:S01]  /*0430*/  MUFU.RCP64H R21, UR10 ;  /* 0x0000000a00157d08 */ /* 0x000e220008001800 */
[----:B------:R-:W-:Y:S01]  /*0440*/  IMAD.MOV.U32 R20, RZ, RZ, 0x1 ;  /* 0x00000001ff147424 */ /* 0x000fe200078e00ff */
[----:B------:R-:W-:Y:S01]  /*0450*/  FSETP.GEU.AND P1, PT, |R35|, 6.5827683646048100446e-37, PT ;  /* 0x036000002300780b */ /* 0x000fe20003f2e200 */
[----:B------:R-:W-:Y:S04]  /*0460*/  BSSY.RECONVERGENT B3, `(.L_x_6) ;  /* 0x000000e000037945 */ /* 0x000fe80003800200 */
[----:B0-----:R-:W-:-:S08]  /*0470*/  DFMA R22, R20, -R8, 1 ;  /* 0x3ff000001416742b */ /* 0x001fd00000000808 */
[----:B------:R-:W-:-:S08]  /*0480*/  DFMA R22, R22, R22, R22 ;  /* 0x000000161616722b */ /* 0x000fd00000000016 */
[----:B------:R-:W-:-:S08]  /*0490*/  DFMA R22, R20, R22, R20 ;  /* 0x000000161416722b */ /* 0x000fd00000000014 */
[----:B------:R-:W-:-:S08]  /*04a0*/  DFMA R20, R22, -R8, 1 ;  /* 0x3ff000001614742b */ /* 0x000fd00000000808 */
[----:B------:R-:W-:-:S08]  /*04b0*/  DFMA R20, R22, R20, R22 ;  /* 0x000000141614722b */ /* 0x000fd00000000016 */
[----:B------:R-:W-:-:S08]  /*04c0*/  DMUL R36, R20, R34 ;  /* 0x0000002214247228 */ /* 0x000fd00000000000 */
[----:B------:R-:W-:-:S08]  /*04d0*/  DFMA R8, R36, -R8, R34 ;  /* 0x800000082408722b */ /* 0x000fd00000000022 */
[----:B------:R-:W-:-:S10]  /*04e0*/  DFMA R36, R20, R8, R36 ;  /* 0x000000081424722b */ /* 0x000fd40000000024 */
[----:B------:R-:W-:-:S05]  /*04f0*/  FFMA R0, RZ, UR10, R37 ;  /* 0x0000000aff007c23 */ /* 0x000fca0008000025 */
[----:B------:R-:W-:-:S13]  /*0500*/  FSETP.GT.AND P0, PT, |R0|, 1.469367938527859385e-39, PT ;  /* 0x001000000000780b */ /* 0x000fda0003f04200 */
[----:B------:R-:W-:Y:S05]  /*0510*/  @P0 BRA P1, `(.L_x_7) ;  /* 0x0000000000080947 */ /* 0x000fea0000800000 */
[----:B------:R-:W-:-:S07]  /*0520*/  MOV R8, 0x540 ;  /* 0x0000054000087802 */ /* 0x000fce0000000f00 */
[----:B-1----:R-:W-:Y:S05]  /*0530*/  CALL.REL.NOINC `($__internal_0_$__cuda_sm20_div_rn_f64_full) ;  /* 0x0000003400107944 */ /* 0x002fea0003c00000 */
.L_x_7:
[----:B------:R-:W-:Y:S05]  /*0540*/  BSYNC.RECONVERGENT B3 ;  /* 0x0000000000037941 */ /* 0x000fea0003800200 */
.L_x_6:
[----:B------:R-:W2:Y:S04]  /*0550*/  LDG.E.64 R22, desc[UR8][R18.64+-0x40] ;  /* 0xffffc00812167981 */ /* 0x000ea8000c1e1b00 */
[----:B------:R-:W3:Y:S04]  /*0560*/  LDG.E.64 R20, desc[UR8][R18.64+-0x48] ;  /* 0xffffb80812147981 */ /* 0x000ee8000c1e1b00 */
[----:B------:R-:W4:Y:S01]  /*0570*/  LDG.E.64 R8, desc[UR8][R18.64+-0x38] ;  /* 0xffffc80812087981 */ /* 0x000f22000c1e1b00 */
[----:B------:R-:W0:Y:S01]  /*0580*/  F2I.F64.TRUNC R36, R36 ;  /* 0x0000002400247311 */ /* 0x000e22000030d100 */
[----:B------:R-:W-:Y:S01]  /*0590*/  MOV R0, 0x400 ;  /* 0x0000040000007802 */ /* 0x000fe20000000f00 */
[----:B------:R-:W-:Y:S01]  /*05a0*/  BSSY.RECONVERGENT B3, `(.L_x_8) ;  /* 0x000001f000037945 */ /* 0x000fe20003800200 */
[----:B------:R-:W5:Y:S02]  /*05b0*/  S2R R33, SR_CgaCtaId ;  /* 0x0000000000217919 */ /* 0x000f640000008800 */
[----:B-----5:R-:W-:-:S04]  /*05c0*/  LEA R33, R33, R0, 0x18 ;  /* 0x0000000021217211 */ /* 0x020fc800078ec0ff */
[----:B0-----:R-:W-:-:S05]  /*05d0*/  LEA R0, R36, R33, 0x3 ;  /* 0x0000002124007211 */ /* 0x001fca00078e18ff */
[----:B------:R0:W-:Y:S01]  /*05e0*/  ATOMS.POPC.INC.32 RZ, [R0+URZ] ;  /* 0x0000000000ff7f8c */ /* 0x0001e2000d8000ff */
[----:B--2---:R-:W-:Y:S02]  /*05f0*/  DADD R22, R12, -R22 ;  /* 0x000000000c167229 */ /* 0x004fe40000000816 */
[----:B---3--:R-:W-:-:S06]  /*0600*/  DADD R20, R10, -R20 ;  /* 0x000000000a147229 */ /* 0x008fcc0000000814 */
[----:B------:R-:W-:Y:S02]  /*0610*/  DMUL R22, R22, R22 ;  /* 0x0000001616167228 */ /* 0x000fe40000000000 */
[----:B----4-:R-:W-:-:S06]  /*0620*/  DADD R8, R14, -R8 ;  /* 0x000000000e087229 */ /* 0x010fcc0000000808 */
[----:B------:R-:W-:Y:S01]  /*0630*/  DFMA R22, R20, R20, R22 ;  /* 0x000000141416722b */ /* 0x000fe20000000016 */
[----:B------:R-:W-:Y:S02]  /*0640*/  IMAD.MOV.U32 R20, RZ, RZ, 0x0 ;  /* 0x00000000ff147424 */ /* 0x000fe400078e00ff */
[----:B------:R-:W-:-:S05]  /*0650*/  IMAD.MOV.U32 R21, RZ, RZ, 0x3fd80000 ;  /* 0x3fd80000ff157424 */ /* 0x000fca00078e00ff */
[----:B------:R-:W-:-:S06]  /*0660*/  DFMA R24, R8, R8, R22 ;  /* 0x000000080818722b */ /* 0x000fcc0000000016 */
[----:B------:R-:W2:Y:S04]  /*0670*/  MUFU.RSQ64H R27, R25 ;  /* 0x00000019001b7308 */ /* 0x000ea80000001c00 */
[----:B------:R-:W-:-:S05]  /*0680*/  VIADD R26, R25, 0xfcb00000 ;  /* 0xfcb00000191a7836 */ /* 0x000fca0000000000 */
[----:B------:R-:W-:Y:S01]  /*0690*/  ISETP.GE.U32.AND P0, PT, R26, 0x7ca00000, PT ;  /* 0x7ca000001a00780c */ /* 0x000fe20003f06070 */
[----:B--2---:R-:W-:-:S08]  /*06a0*/  DMUL R8, R26, R26 ;  /* 0x0000001a1a087228 */ /* 0x004fd00000000000 */
        /* <DEDUP_REMOVED lines=9> */
[----:B0-----:R-:W-:Y:S10]  /*0740*/  @!P0 BRA `(.L_x_9) ;  /* 0x0000000000108947 */ /* 0x001ff40003800000 */
[----:B------:R-:W-:Y:S01]  /*0750*/  IMAD.MOV.U32 R20, RZ, RZ, R28 ;  /* 0x000000ffff147224 */ /* 0x000fe200078e001c */
[----:B------:R-:W-:Y:S01]  /*0760*/  MOV R0, 0x790 ;  /* 0x0000079000007802 */ /* 0x000fe20000000f00 */
[----:B------:R-:W-:-:S07]  /*0770*/  IMAD.MOV.U32 R2, RZ, RZ, R26 ;  /* 0x000000ffff027224 */ /* 0x000fce00078e001a */
[----:B-1----:R-:W-:Y:S05]  /*0780*/  CALL.REL.NOINC `($__internal_1_$__cuda_sm20_dsqrt_rn_f64_mediumpath_v1) ;  /* 0x0000003400f47944 */ /* 0x002fea0003c00000 */
.L_x_9:
[----:B------:R-:W-:Y:S05]  /*0790*/  BSYNC.RECONVERGENT B3 ;  /* 0x0000000000037941 */ /* 0x000fea0003800200 */
.L_x_8:
[----:B------:R-:W0:Y:S01]  /*07a0*/  LDC.64 R8, c[0x0][0x398] ;  /* 0x0000e600ff087b82 */ /* 0x000e220000000a00 */
[----:B------:R-:W0:Y:S01]  /*07b0*/  MUFU.RCP64H R21, UR10 ;  /* 0x0000000a00157d08 */ /* 0x000e220008001800 */
[----:B------:R-:W-:Y:S01]  /*07c0*/  MOV R20, 0x1 ;  /* 0x0000000100147802 */ /* 0x000fe20000000f00 */
[----:B------:R-:W-:Y:S01]  /*07d0*/  BSSY.RECONVERGENT B3, `(.L_x_10) ;  /* 0x000000f000037945 */ /* 0x000fe20003800200 */
[----:B------:R-:W-:-:S04]  /*07e0*/  FSETP.GEU.AND P1, PT, |R35|, 6.5827683646048100446e-37, PT ;  /* 0x036000002300780b */ /* 0x000fc80003f2e200 */
        /* <DEDUP_REMOVED lines=13> */
.L_x_11:
[----:B------:R-:W-:Y:S05]  /*08c0*/  BSYNC.RECONVERGENT B3 ;  /* 0x0000000000037941 */ /* 0x000fea0003800200 */
.L_x_10:
[----:B------:R-:W2:Y:S04]  /*08d0*/  LDG.E.64 R22, desc[UR8][R18.64+-0x28] ;  /* 0xffffd80812167981 */ /* 0x000ea8000c1e1b00 */
[----:B------:R-:W3:Y:S04]  /*08e0*/  LDG.E.64 R8, desc[UR8][R18.64+-0x30] ;  /* 0xffffd00812087981 */ /* 0x000ee8000c1e1b00 */
[----:B------:R-:W4:Y:S01]  /*08f0*/  LDG.E.64 R20, desc[UR8][R18.64+-0x20] ;  /* 0xffffe00812147981 */ /* 0x000f22000c1e1b00 */
[----:B------:R-:W0:Y:S01]  /*0900*/  F2I.F64.TRUNC R36, R36 ;  /* 0x0000002400247311 */ /* 0x000e22000030d100 */
[----:B------:R-:W-:Y:S01]  /*0910*/  BSSY.RECONVERGENT B3, `(.L_x_12) ;  /* 0x000001d000037945 */ /* 0x000fe20003800200 */
[----:B0-----:R-:W-:-:S05]  /*0920*/  IMAD R0, R36, 0x8, R33 ;  /* 0x0000000824007824 */ /* 0x001fca00078e0221 */
        /* <DEDUP_REMOVED lines=18> */
[----:B------:R-:W-:Y:S01]  /*0a50*/  IADD3 R21, PT, PT, R29, -0x100000, RZ ;  /* 0xfff000001d157810 */ /* 0x000fe20007ffe0ff */
[----:B------:R-:W-:-:S05]  /*0a60*/  IMAD.MOV.U32 R20, RZ, RZ, R28 ;  /* 0x000000ffff147224 */ /* 0x000fca00078e001c */
[----:B------:R-:W-:-:S08]  /*0a70*/  DFMA R22, R8, -R8, R24 ;  /* 0x800000080816722b */ /* 0x000fd00000000018 */
[----:B------:R-:W-:Y:S01]  /*0a80*/  DFMA R34, R22, R20, R8 ;  /* 0x000000141622722b */ /* 0x000fe20000000008 */
[----:B0-----:R-:W-:Y:S10]  /*0a90*/  @!P0 BRA `(.L_x_13) ;  /* 0x0000000000108947 */ /* 0x001ff40003800000 */
[----:B------:R-:W-:Y:S01]  /*0aa0*/  IMAD.MOV.U32 R20, RZ, RZ, R28 ;  /* 0x000000ffff147224 */ /* 0x000fe200078e001c */
[----:B------:R-:W-:Y:S01]  /*0ab0*/  MOV R0, 0xae0 ;  /* 0x00000ae000007802 */ /* 0x000fe20000000f00 */
[----:B------:R-:W-:-:S07]  /*0ac0*/  IMAD.MOV.U32 R2, RZ, RZ, R26 ;  /* 0x000000ffff027224 */ /* 0x000fce00078e001a */
[----:B-1----:R-:W-:Y:S05]  /*0ad0*/  CALL.REL.NOINC `($__internal_1_$__cuda_sm20_dsqrt_rn_f64_mediumpath_v1) ;  /* 0x0000003400207944 */ /* 0x002fea0003c00000 */
.L_x_13:
[----:B------:R-:W-:Y:S05]  /*0ae0*/  BSYNC.RECONVERGENT B3 ;  /* 0x0000000000037941 */ /* 0x000fea0003800200 */
.L_x_12:
        /* <DEDUP_REMOVED lines=18> */
.L_x_15:
[----:B------:R-:W-:Y:S05]  /*0c10*/  BSYNC.RECONVERGENT B3 ;  /* 0x0000000000037941 */ /* 0x000fea0003800200 */
.L_x_14:
        /* <DEDUP_REMOVED lines=16> */
[----:B------:R-:W-:-:S04]  /*0d20*/  IADD3 R26, PT, PT, R25, -0x3500000, RZ ;  /* 0xfcb00000191a7810 */ /* 0x000fc80007ffe0ff */
[----:B------:R-:W-:Y:S02]  /*0d30*/  ISETP.GE.U32.AND P0, PT, R26, 0x7ca00000, PT ;  /* 0x7ca000001a00780c */ /* 0x000fe40003f06070 */
[----:B--2---:R-:W-:-:S08]  /*0d40*/  DMUL R20, R26, R26 ;  /* 0x0000001a1a147228 */ /* 0x004fd00000000000 */
[----:B------:R-:W-:-:S08]  /*0d50*/  DFMA R20, R24, -R20, 1 ;  /* 0x3ff000001814742b */ /* 0x000fd00000000814 */
[----:B------:R-:W-:Y:S02]  /*0d60*/  DFMA R8, R20, R8, 0.5 ;  /* 0x3fe000001408742b */ /* 0x000fe40000000008 */
[----:B------:R-:W-:-:S08]  /*0d70*/  DMUL R28, R26, R20 ;  /* 0x000000141a1c7228 */ /* 0x000fd00000000000 */
[----:B------:R-:W-:-:S08]  /*0d80*/  DFMA R28, R8, R28, R26 ;  /* 0x0000001c081c722b */ /* 0x000fd0000000001a */
[----:B------:R-:W-:Y:S02]  /*0d90*/  DMUL R8, R24, R28 ;  /* 0x0000001c18087228 */ /* 0x000fe40000000000 */
[----:B------:R-:W-:Y:S01]  /*0da0*/  VIADD R21, R29, 0xfff00000 ;  /* 0xfff000001d157836 */ /* 0x000fe20000000000 */
[----:B------:R-:W-:-:S05]  /*0db0*/  MOV R20, R28 ;  /* 0x0000001c00147202 */ /* 0x000fca0000000f00 */
[----:B------:R-:W-:-:S08]  /*0dc0*/  DFMA R22, R8, -R8, R24 ;  /* 0x800000080816722b */ /* 0x000fd00000000018 */
[----:B------:R-:W-:Y:S01]  /*0dd0*/  DFMA R34, R22, R20, R8 ;  /* 0x000000141622722b */ /* 0x000fe20000000008 */
[----:B0-----:R-:W-:Y:S10]  /*0de0*/  @!P0 BRA `(.L_x_17) ;  /* 0x0000000000108947 */ /* 0x001ff40003800000 */
[----:B------:R-:W-:Y:S01]  /*0df0*/  IMAD.MOV.U32 R20, RZ, RZ, R28 ;  /* 0x000000ffff147224 */ /* 0x000fe200078e001c */
[----:B------:R-:W-:Y:S01]  /*0e00*/  MOV R0, 0xe30 ;  /* 0x00000e3000007802 */ /* 0x000fe20000000f00 */
[----:B------:R-:W-:-:S07]  /*0e10*/  IMAD.MOV.U32 R2, RZ, RZ, R26 ;  /* 0x000000ffff027224 */ /* 0x000fce00078e001a */
[----:B-1----:R-:W-:Y:S05]  /*0e20*/  CALL.REL.NOINC `($__internal_1_$__cuda_sm20_dsqrt_rn_f64_mediumpath_v1) ;  /* 0x00000030004c7944 */ /* 0x002fea0003c00000 */
.L_x_17:
[----:B------:R-:W-:Y:S05]  /*0e30*/  BSYNC.RECONVERGENT B3 ;  /* 0x0000000000037941 */ /* 0x000fea0003800200 */
.L_x_16:
        /* <DEDUP_REMOVED lines=18> */
.L_x_19:
[----:B------:R-:W-:Y:S05]  /*0f60*/  BSYNC.RECONVERGENT B3 ;  /* 0x0000000000037941 */ /* 0x000fea0003800200 */
.L_x_18:
        /* <DEDUP_REMOVED lines=12> */
[----:B------:R-:W-:Y:S01]  /*1030*/  MOV R8, 0x0 ;  /* 0x0000000000087802 */ /* 0x000fe20000000f00 */
[----:B------:R-:W-:-:S06]  /*1040*/  IMAD.MOV.U32 R9, RZ, RZ, 0x3fd80000 ;  /* 0x3fd80000ff097424 */ /* 0x000fcc00078e00ff */
        /* <DEDUP_REMOVED lines=15> */
[----:B------:R-:W-:Y:S01]  /*1140*/  MOV R20, R28 ;  /* 0x0000001c00147202 */ /* 0x000fe20000000f00 */
[----:B------:R-:W-:Y:S01]  /*1150*/  IMAD.MOV.U32 R2, RZ, RZ, R26 ;  /* 0x000000ffff027224 */ /* 0x000fe200078e001a */
[----:B------:R-:W-:-:S07]  /*1160*/  MOV R0, 0x1180 ;  /* 0x0000118000007802 */ /* 0x000fce0000000f00 */
[----:B-1----:R-:W-:Y:S05]  /*1170*/  CALL.REL.NOINC `($__internal_1_$__cuda_sm20_dsqrt_rn_f64_mediumpath_v1) ;  /* 0x0000002c00787944 */ /* 0x002fea0003c00000 */
.L_x_21:
[----:B------:R-:W-:Y:S05]  /*1180*/  BSYNC.RECONVERGENT B3 ;  /* 0x0000000000037941 */ /* 0x000fea0003800200 */
.L_x_20:
        /* <DEDUP_REMOVED lines=18> */
.L_x_23:
[----:B------:R-:W-:Y:S05]  /*12b0*/  BSYNC.RECONVERGENT B3 ;  /* 0x0000000000037941 */ /* 0x000fea0003800200 */
.L_x_22:
        /* <DEDUP_REMOVED lines=12> */
[----:B------:R-:W-:Y:S01]  /*1380*/  IMAD.MOV.U32 R8, RZ, RZ, 0x0 ;  /* 0x00000000ff087424 */ /* 0x000fe200078e00ff */
[----:B------:R-:W-:-:S06]  /*1390*/  MOV R9, 0x3fd80000 ;  /* 0x3fd8000000097802 */ /* 0x000fcc0000000f00 */
        /* <DEDUP_REMOVED lines=16> */
[----:B------:R-:W-:Y:S02]  /*14a0*/  MOV R2, R26 ;  /* 0x0000001a00027202 */ /* 0x000fe40000000f00 */
[----:B------:R-:W-:-:S07]  /*14b0*/  MOV R0, 0x14d0 ;  /* 0x000014d000007802 */ /* 0x000fce0000000f00 */
[----:B-1----:R-:W-:Y:S05]  /*14c0*/  CALL.REL.NOINC `($__internal_1_$__cuda_sm20_dsqrt_rn_f64_mediumpath_v1) ;  /* 0x0000002800a47944 */ /* 0x002fea0003c00000 */
.L_x_25:
[----:B------:R-:W-:Y:S05]  /*14d0*/  BSYNC.RECONVERGENT B3 ;  /* 0x0000000000037941 */ /* 0x000fea0003800200 */
.L_x_24:
        /* <DEDUP_REMOVED lines=18> */
.L_x_27:
[----:B------:R-:W-:Y:S05]  /*1600*/  BSYNC.RECONVERGENT B3 ;  /* 0x0000000000037941 */ /* 0x000fea0003800200 */
.L_x_26:
[----:B------:R-:W2:Y:S04]  /*1610*/  LDG.E.64 R22, desc[UR8][R18.64+0x38] ;  /* 0x0000380812167981 */ /* 0x000ea8000c1e1b00 */
[----:B------:R-:W3:Y:S04]  /*1620*/  LDG.E.64 R8, desc[UR8][R18.64+0x30] ;  /* 0x0000300812087981 */ /* 0x000ee8000c1e1b00 */
[----:B------:R-:W4:Y:S01]  /*1630*/  LDG.E.64 R20, desc[UR8][R18.64+0x40] ;  /* 0x0000400812147981 */ /* 0x000f22000c1e1b00 */
[----:B------:R-:W0:Y:S01]  /*1640*/  F2I.F64.TRUNC R36, R36 ;  /* 0x0000002400247311 */ /* 0x000e22000030d100 */
[----:B------:R-:W-:Y:S01]  /*1650*/  BSSY.RECONVERGENT B3, `(.L_x_28) ;  /* 0x000001d000037945 */ /* 0x000fe20003800200 */
        /* <DEDUP_REMOVED lines=28> */
.L_x_29:
[----:B------:R-:W-:Y:S05]  /*1820*/  BSYNC.RECONVERGENT B3 ;  /* 0x0000000000037941 */ /* 0x000fea0003800200 */
.L_x_28:
        /* <DEDUP_REMOVED lines=18> */
[----:B------:R-:W-:Y:S02]  /*1950*/  IMAD.MOV.U32 R28, RZ, RZ, R36 ;  /* 0x000000ffff1c7224 */ /* 0x000fe400078e0024 */
[----:B------:R-:W-:-:S07]  /*1960*/  IMAD.MOV.U32 R29, RZ, RZ, R37 ;  /* 0x000000ffff1d7224 */ /* 0x000fce00078e0025 */
.L_x_31:
[----:B------:R-:W-:Y:S05]  /*1970*/  BSYNC.RECONVERGENT B3 ;  /* 0x0000000000037941 */ /* 0x000fea0003800200 */
.L_x_30:
[----:B------:R-:W2:Y:S04]  /*1980*/  LDG.E.64 R22, desc[UR8][R18.64+0x50] ;  /* 0x0000500812167981 */ /* 0x000ea8000c1e1b00 */
[----:B------:R-:W3:Y:S04]  /*1990*/  LDG.E.64 R20, desc[UR8][R18.64+0x48] ;  /* 0x0000480812147981 */ /* 0x000ee8000c1e1b00 */
[----:B------:R0:W4:Y:S01]  /*19a0*/  LDG.E.64 R8, desc[UR8][R18.64+0x58] ;  /* 0x0000580812087981 */ /* 0x000122000c1e1b00 */
[----:B------:R-:W5:Y:S01]  /*19b0*/  F2I.F64.TRUNC R28, R28 ;  /* 0x0000001c001c7311 */ /* 0x000f62000030d100 */
[----:B------:R-:W-:Y:S01]  /*19c0*/  BSSY.RECONVERGENT B3, `(.L_x_32) ;  /* 0x000001d000037945 */ /* 0x000fe20003800200 */
[----:B0-----:R-:W-:Y:S01]  /*19d0*/  IMAD.MOV.U32 R18, RZ, RZ, 0x0 ;  /* 0x00000000ff127424 */ /* 0x001fe200078e00ff */
[----:B------:R-:W-:Y:S01]  /*19e0*/  MOV R19, 0x3fd80000 ;  /* 0x3fd8000000137802 */ /* 0x000fe20000000f00 */
[----:B-----5:R-:W-:-:S05]  /*19f0*/  IMAD R0, R28, 0x8, R33 ;  /* 0x000000081c007824 */ /* 0x020fca00078e0221 */
[----:B------:R0:W-:Y:S01]  /*1a00*/  ATOMS.POPC.INC.32 RZ, [R0+URZ] ;  /* 0x0000000000ff7f8c */ /* 0x0001e2000d8000ff */
[----:B--2---:R-:W-:Y:S02]  /*1a10*/  DADD R22, R12, -R22 ;  /* 0x000000000c167229 */ /* 0x004fe40000000816 */
[----:B---3--:R-:W-:-:S06]  /*1a20*/  DADD R20, R10, -R20 ;  /* 0x000000000a147229 */ /* 0x008fcc0000000814 */
[----:B------:R-:W-:Y:S02]  /*1a30*/  DMUL R22, R22, R22 ;  /* 0x0000001616167228 */ /* 0x000fe40000000000 */
[----:B----4-:R-:W-:-:S06]  /*1a40*/  DADD R8, R14, -R8 ;  /* 0x000000000e087229 */ /* 0x010fcc0000000808 */
[----:B------:R-:W-:-:S08]  /*1a50*/  DFMA R22, R20, R20, R22 ;  /* 0x000000141416722b */ /* 0x000fd00000000016 */
        /* <DEDUP_REMOVED lines=19> */
.L_x_33:
[----:B------:R-:W-:Y:S05]  /*1b90*/  BSYNC.RECONVERGENT B3 ;  /* 0x0000000000037941 */ /* 0x000fea0003800200 */
.L_x_32:
        /* <DEDUP_REMOVED lines=20> */
.L_x_35:
[----:B------:R-:W-:Y:S05]  /*1ce0*/  BSYNC.RECONVERGENT B3 ;  /* 0x0000000000037941 */ /* 0x000fea0003800200 */
.L_x_34:
[----:B------:R-:W0:Y:S01]  /*1cf0*/  F2I.F64.TRUNC R8, R8 ;  /* 0x0000000800087311 */ /* 0x000e22000030d100 */
[----:B------:R-:W-:Y:S01]  /*1d00*/  IADD3 R32, PT, PT, R32, 0x8, RZ ;  /* 0x0000000820207810 */ /* 0x000fe20007ffe0ff */
[----:B------:R-:W-:Y:S02]  /*1d10*/  VIADD R3, R3, 0x8 ;  /* 0x0000000803037836 */ /* 0x000fe40000000000 */
[----:B------:R-:W-:Y:S01]  /*1d20*/  VIADD R30, R30, 0x8 ;  /* 0x000000081e1e7836 */ /* 0x000fe20000000000 */
[----:B------:R-:W-:Y:S01]  /*1d30*/  ISETP.NE.AND P0, PT, R32, RZ, PT ;  /* 0x000000ff2000720c */ /* 0x000fe20003f05270 */
[----:B0-----:R-:W-:-:S05]  /*1d40*/  IMAD R33, R8, 0x8, R33 ;  /* 0x0000000808217824 */ /* 0x001fca00078e0221 */
[----:B------:R0:W-:Y:S07]  /*1d50*/  ATOMS.POPC.INC.32 RZ, [R33+URZ] ;  /* 0x0000000021ff7f8c */ /* 0x0001ee000d8000ff */
[----:B------:R-:W-:Y:S05]  /*1d60*/  @P0 BRA `(.L_x_36) ;  /* 0xffffffe400280947 */ /* 0x000fea000383ffff */
[----:B------:R-:W-:Y:S05]  /*1d70*/  BSYNC B0 ;  /* 0x0000000000007941 */ /* 0x000fea0003800000 */
.L_x_3:
[----:B------:R-:W-:-:S07]  /*1d80*/  VIADD R3, R30, 0x1 ;  /* 0x000000011e037836 */ /* 0x000fce0000000000 */
.L_x_2:
[----:B------:R-:W-:Y:S05]  /*1d90*/  BSYNC B1 ;  /* 0x0000000000017941 */ /* 0x000fea0003800000 */
.L_x_1:
[----:B------:R-:W-:-:S13]  /*1da0*/  ISETP.NE.AND P0, PT, R31, RZ, PT ;  /* 0x000000ff1f00720c */ /* 0x000fda0003f05270 */
[----:B------:R-:W-:Y:S05]  /*1db0*/  @!P0 BRA `(.L_x_0) ;  /* 0x0000001800a08947 */ /* 0x000fea0003800000 */
[----:B------:R-:W-:Y:S01]  /*1dc0*/  ISETP.GE.U32.AND P0, PT, R31, 0x4, PT ;  /* 0x000000041f00780c */ /* 0x000fe20003f06070 */
[----:B------:R-:W-:Y:S01]  /*1dd0*/  BSSY.RECONVERGENT B0, `(.L_x_37) ;  /* 0x00000e9000007945 */ /* 0x000fe20003800200 */
[----:B------:R-:W-:-:S11]  /*1de0*/  LOP3.LUT R18, R4, 0x3, RZ, 0xc0, !PT ;  /* 0x0000000304127812 */ /* 0x000fd600078ec0ff */
[----:B------:R-:W-:Y:S05]  /*1df0*/  @!P0 BRA `(.L_x_38) ;  /* 0x0000000c00988947 */ /* 0x000fea0003800000 */
[----:B------:R-:W3:Y:S02]  /*1e00*/  LDC.64 R16, c[0x0][0x380] ;  /* 0x0000e000ff107b82 */ /* 0x000ee40000000a00 */
[----:B---3--:R-:W-:-:S05]  /*1e10*/  IMAD.WIDE R16, R3, 0x18, R16 ;  /* 0x0000001803107825 */ /* 0x008fca00078e0210 */
[----:B------:R-:W3:Y:S04]  /*1e20*/  LDG.E.64 R20, desc[UR8][R16.64+0x8] ;  /* 0x0000080810147981 */ /* 0x000ee8000c1e1b00 */
[----:B------:R-:W4:Y:S04]  /*1e30*/  LDG.E.64 R8, desc[UR8][R16.64] ;  /* 0x0000000810087981 */ /* 0x000f28000c1e1b00 */
[----:B------:R-:W2:Y:S01]  /*1e40*/  LDG.E.64 R22, desc[UR8][R16.64+0x10] ;  /* 0x0000100810167981 */ /* 0x000ea2000c1e1b00 */
[----:B------:R-:W-:Y:S01]  /*1e50*/  BSSY.RECONVERGENT B1, `(.L_x_39) ;  /* 0x000001b000017945 */ /* 0x000fe20003800200 */
[----:B---3-5:R-:W-:-:S02]  /*1e60*/  DADD R20, R12, -R20 ;  /* 0x000000000c147229 */ /* 0x028fc40000000814 */
[----:B----4-:R-:W-:-:S06]  /*1e70*/  DADD R8, R10, -R8 ;  /* 0x000000000a087229 */ /* 0x010fcc0000000808 */
[----:B------:R-:W-:Y:S02]  /*1e80*/  DMUL R20, R20, R20 ;  /* 0x0000001414147228 */ /* 0x000fe40000000000 */
[----:B--2---:R-:W-:-:S06]  /*1e90*/  DADD R22, R14, -R22 ;  /* 0x000000000e167229 */ /* 0x004fcc0000000816 */
[----:B------:R-:W-:-:S08]  /*1ea0*/  DFMA R20, R8, R8, R20 ;  /* 0x000000080814722b */ /* 0x000fd00000000014 */
[----:B------:R-:W-:Y:S01]  /*1eb0*/  DFMA R24, R22, R22, R20 ;  /* 0x000000161618722b */ /* 0x000fe20000000014 */
[----:B------:R-:W-:Y:S01]  /*1ec0*/  MOV R20, 0x0 ;  /* 0x0000000000147802 */ /* 0x000fe20000000f00 */
[----:B------:R-:W-:-:S04]  /*1ed0*/  IMAD.MOV.U32 R21, RZ, RZ, 0x3fd80000 ;  /* 0x3fd80000ff157424 */ /* 0x000fc800078e00ff */
        /* <DEDUP_REMOVED lines=17> */
[----:B01----:R-:W-:Y:S05]  /*1ff0*/  CALL.REL.NOINC `($__internal_1_$__cuda_sm20_dsqrt_rn_f64_mediumpath_v1) ;  /* 0x0000001c00d87944 */ /* 0x003fea0003c00000 */
.L_x_40:
[----:B------:R-:W-:Y:S05]  /*2000*/  BSYNC.RECONVERGENT B1 ;  /* 0x0000000000017941 */ /* 0x000fea0003800200 */
.L_x_39:
[----:B------:R-:W2:Y:S01]  /*2010*/  LDCU UR5, c[0x0][0x39c] ;  /* 0x00007380ff0577ac */ /* 0x000ea20008000800 */
[----:B------:R-:W3:Y:S01]  /*2020*/  LDC.64 R8, c[0x0][0x398] ;  /* 0x0000e600ff087b82 */ /* 0x000ee20000000a00 */
[----:B------:R-:W-:Y:S01]  /*2030*/  IMAD.MOV.U32 R20, RZ, RZ, 0x1 ;  /* 0x00000001ff147424 */ /* 0x000fe200078e00ff */
[----:B------:R-:W-:Y:S01]  /*2040*/  FSETP.GEU.AND P1, PT, |R35|, 6.5827683646048100446e-37, PT ;  /* 0x036000002300780b */ /* 0x000fe20003f2e200 */
[----:B------:R-:W-:Y:S01]  /*2050*/  BSSY.RECONVERGENT B1, `(.L_x_41) ;  /* 0x0000011000017945 */ /* 0x000fe20003800200 */
[----:B--2---:R-:W3:Y:S03]  /*2060*/  MUFU.RCP64H R21, UR5 ;  /* 0x0000000500157d08 */ /* 0x004ee60008001800 */
[----:B---3--:R-:W-:-:S08]  /*2070*/  DFMA R22, R20, -R8, 1 ;  /* 0x3ff000001416742b */ /* 0x008fd00000000808 */
        /* <DEDUP_REMOVED lines=11> */
[----:B01----:R-:W-:Y:S05]  /*2130*/  CALL.REL.NOINC `($__internal_0_$__cuda_sm20_div_rn_f64_full) ;  /* 0x0000001800107944 */ /* 0x003fea0003c00000 */
[----:B------:R-:W-:Y:S02]  /*2140*/  IMAD.MOV.U32 R28, RZ, RZ, R36 ;  /* 0x000000ffff1c7224 */ /* 0x000fe400078e0024 */
[----:B------:R-:W-:-:S07]  /*2150*/  IMAD.MOV.U32 R29, RZ, RZ, R37 ;  /* 0x000000ffff1d7224 */ /* 0x000fce00078e0025 */
.L_x_42:
[----:B------:R-:W-:Y:S05]  /*2160*/  BSYNC.RECONVERGENT B1 ;  /* 0x0000000000017941 */ /* 0x000fea0003800200 */
.L_x_41:
[----:B------:R-:W2:Y:S04]  /*2170*/  LDG.E.64 R20, desc[UR8][R16.64+0x20] ;  /* 0x0000200810147981 */ /* 0x000ea8000c1e1b00 */
[----:B------:R-:W3:Y:S04]  /*2180*/  LDG.E.64 R8, desc[UR8][R16.64+0x18] ;  /* 0x0000180810087981 */ /* 0x000ee8000c1e1b00 */
[----:B------:R-:W4:Y:S01]  /*2190*/  LDG.E.64 R22, desc[UR8][R16.64+0x28] ;  /* 0x0000280810167981 */ /* 0x000f22000c1e1b00 */
[----:B------:R-:W-:Y:S01]  /*21a0*/  MOV R30, 0x0 ;  /* 0x00000000001e7802 */ /* 0x000fe20000000f00 */
[----:B------:R-:W-:Y:S01]  /*21b0*/  IMAD.MOV.U32 R31, RZ, RZ, 0x3fd80000 ;  /* 0x3fd80000ff1f7424 */ /* 0x000fe200078e00ff */
[----:B------:R-:W5:Y:S01]  /*21c0*/  F2I.F64.TRUNC R28, R28 ;  /* 0x0000001c001c7311 */ /* 0x000f62000030d100 */
[----:B------:R-:W0:Y:S01]  /*21d0*/  S2R R0, SR_CgaCtaId ;  /* 0x0000000000007919 */ /* 0x000e220000008800 */
[----:B------:R-:W-:Y:S01]  /*21e0*/  MOV R19, 0x400 ;  /* 0x0000040000137802 */ /* 0x000fe20000000f00 */
[----:B------:R-:W-:Y:S03]  /*21f0*/  BSSY.RECONVERGENT B1, `(.L_x_43) ;  /* 0x000001c000017945 */ /* 0x000fe60003800200 */
[----:B0-----:R-:W-:-:S05]  /*2200*/  LEA R19, R0, R19, 0x18 ;  /* 0x0000001300137211 */ /* 0x001fca00078ec0ff */
        /* <DEDUP_REMOVED lines=26> */
.L_x_44:
[----:B------:R-:W-:Y:S05]  /*23b0*/  BSYNC.RECONVERGENT B1 ;  /* 0x0000000000017941 */ /* 0x000fea0003800200 */
.L_x_43:
[----:B------:R-:W0:Y:S01]  /*23c0*/  LDCU UR5, c[0x0][0x39c] ;  /* 0x00007380ff0577ac */ /* 0x000e220008000800 */
[----:B------:R-:W2:Y:S01]  /*23d0*/  LDC.64 R8, c[0x0][0x398] ;  /* 0x0000e600ff087b82 */ /* 0x000ea20000000a00 */
[----:B------:R-:W-:Y:S01]  /*23e0*/  IMAD.MOV.U32 R20, RZ, RZ, 0x1 ;  /* 0x00000001ff147424 */ /* 0x000fe200078e00ff */
[----:B------:R-:W-:Y:S01]  /*23f0*/  FSETP.GEU.AND P1, PT, |R35|, 6.5827683646048100446e-37, PT ;  /* 0x036000002300780b */ /* 0x000fe20003f2e200 */
[----:B------:R-:W-:Y:S01]  /*2400*/  BSSY.RECONVERGENT B1, `(.L_x_45) ;  /* 0x0000011000017945 */ /* 0x000fe20003800200 */
[----:B0-----:R-:W2:Y:S03]  /*2410*/  MUFU.RCP64H R21, UR5 ;  /* 0x0000000500157d08 */ /* 0x001ea60008001800 */
[----:B--2---:R-:W-:-:S08]  /*2420*/  DFMA R22, R20, -R8, 1 ;  /* 0x3ff000001416742b */ /* 0x004fd00000000808 */
        /* <DEDUP_REMOVED lines=14> */
.L_x_46:
[----:B------:R-:W-:Y:S05]  /*2510*/  BSYNC.RECONVERGENT B1 ;  /* 0x0000000000017941 */ /* 0x000fea0003800200 */
.L_x_45:
[----:B------:R-:W2:Y:S04]  /*2520*/  LDG.E.64 R20, desc[UR8][R16.64+0x38] ;  /* 0x0000380810147981 */ /* 0x000ea8000c1e1b00 */
[----:B------:R-:W3:Y:S04]  /*2530*/  LDG.E.64 R8, desc[UR8][R16.64+0x30] ;  /* 0x0000300810087981 */ /* 0x000ee8000c1e1b00 */
[----:B------:R-:W4:Y:S01]  /*2540*/  LDG.E.64 R22, desc[UR8][R16.64+0x40] ;  /* 0x0000400810167981 */ /* 0x000f22000c1e1b00 */
[----:B------:R-:W-:Y:S01]  /*2550*/  IMAD.MOV.U32 R30, RZ, RZ, 0x0 ;  /* 0x00000000ff1e7424 */ /* 0x000fe200078e00ff */
[----:B------:R-:W0:Y:S01]  /*2560*/  F2I.F64.TRUNC R28, R28 ;  /* 0x0000001c001c7311 */ /* 0x000e22000030d100 */
[----:B------:R-:W-:Y:S01]  /*2570*/  IMAD.MOV.U32 R31, RZ, RZ, 0x3fd80000 ;  /* 0x3fd80000ff1f7424 */ /* 0x000fe200078e00ff */
[----:B------:R-:W-:Y:S01]  /*2580*/  BSSY.RECONVERGENT B1, `(.L_x_47) ;  /* 0x000001b000017945 */ /* 0x000fe20003800200 */
[----:B0-----:R-:W-:-:S05]  /*2590*/  IMAD R0, R28, 0x8, R19 ;  /* 0x000000081c007824 */ /* 0x001fca00078e0213 */
        /* <DEDUP_REMOVED lines=25> */
.L_x_48:
[----:B------:R-:W-:Y:S05]  /*2730*/  BSYNC.RECONVERGENT B1 ;  /* 0x0000000000017941 */ /* 0x000fea0003800200 */
.L_x_47:
        /* <DEDUP_REMOVED lines=19> */
[----:B------:R-:W-:Y:S01]  /*2870*/  IMAD.MOV.U32 R22, RZ, RZ, R36 ;  /* 0x000000ffff167224 */ /* 0x000fe200078e0024 */
[----:B------:R-:W-:-:S07]  /*2880*/  MOV R23, R37 ;  /* 0x0000002500177202 */ /* 0x000fce0000000f00 */
.L_x_50:
[----:B------:R-:W-:Y:S05]  /*2890*/  BSYNC.RECONVERGENT B1 ;  /* 0x0000000000017941 */ /* 0x000fea0003800200 */
.L_x_49:
[----:B------:R-:W2:Y:S04]  /*28a0*/  LDG.E.64 R20, desc[UR8][R16.64+0x50] ;  /* 0x0000500810147981 */ /* 0x000ea8000c1e1b00 */
[----:B------:R-:W3:Y:S04]  /*28b0*/  LDG.E.64 R8, desc[UR8][R16.64+0x48] ;  /* 0x0000480810087981 */ /* 0x000ee8000c1e1b00 */
[----:B------:R0:W4:Y:S01]  /*28c0*/  LDG.E.64 R24, desc[UR8][R16.64+0x58] ;  /* 0x0000580810187981 */ /* 0x000122000c1e1b00 */
[----:B------:R-:W5:Y:S01]  /*28d0*/  F2I.F64.TRUNC R22, R22 ;  /* 0x0000001600167311 */ /* 0x000f62000030d100 */
[----:B------:R-:W-:Y:S01]  /*28e0*/  BSSY.RECONVERGENT B1, `(.L_x_51) ;  /* 0x000001d000017945 */ /* 0x000fe20003800200 */
[----:B0-----:R-:W-:-:S02]  /*28f0*/  IMAD.MOV.U32 R16, RZ, RZ, 0x0 ;  /* 0x00000000ff107424 */ /* 0x001fc400078e00ff */
[----:B------:R-:W-:Y:S02]  /*2900*/  IMAD.MOV.U32 R17, RZ, RZ, 0x3fd80000 ;  /* 0x3fd80000ff117424 */ /* 0x000fe400078e00ff */
        /* <DEDUP_REMOVED lines=26> */
.L_x_52:
[----:B------:R-:W-:Y:S05]  /*2ab0*/  BSYNC.RECONVERGENT B1 ;  /* 0x0000000000017941 */ /* 0x000fea0003800200 */
.L_x_51:
        /* <DEDUP_REMOVED lines=19> */
[----:B------:R-:W-:Y:S01]  /*2bf0*/  MOV R8, R36 ;  /* 0x0000002400087202 */ /* 0x000fe20000000f00 */
[----:B------:R-:W-:-:S07]  /*2c00*/  IMAD.MOV.U32 R9, RZ, RZ, R37 ;  /* 0x000000ffff097224 */ /* 0x000fce00078e0025 */
.L_x_54:
[----:B------:R-:W-:Y:S05]  /*2c10*/  BSYNC.RECONVERGENT B1 ;  /* 0x0000000000017941 */ /* 0x000fea0003800200 */
.L_x_53:
[----:B------:R-:W0:Y:S01]  /*2c20*/  F2I.F64.TRUNC R8, R8 ;  /* 0x0000000800087311 */ /* 0x000e22000030d100 */
[----:B------:R-:W-:Y:S02]  /*2c30*/  VIADD R3, R3, 0x4 ;  /* 0x0000000403037836 */ /* 0x000fe40000000000 */
[----:B0-----:R-:W-:-:S05]  /*2c40*/  IMAD R19, R8, 0x8, R19 ;  /* 0x0000000808137824 */ /* 0x001fca00078e0213 */
[----:B------:R3:W-:Y:S02]  /*2c50*/  ATOMS.POPC.INC.32 RZ, [R19+URZ] ;  /* 0x0000000013ff7f8c */ /* 0x0007e4000d8000ff */
.L_x_38:
[----:B------:R-:W-:Y:S05]  /*2c60*/  BSYNC.RECONVERGENT B0 ;  /* 0x0000000000007941 */ /* 0x000fea0003800200 */
.L_x_37:
[----:B------:R-:W-:-:S13]  /*2c70*/  ISETP.NE.AND P0, PT, R18, RZ, PT ;  /* 0x000000ff1200720c */ /* 0x000fda0003f05270 */
[----:B------:R-:W-:Y:S05]  /*2c80*/  @!P0 BRA `(.L_x_0) ;  /* 0x0000000800ec8947 */ /* 0x000fea0003800000 */
[----:B------:R-:W-:Y:S01]  /*2c90*/  ISETP.NE.AND P0, PT, R18, 0x1, PT ;  /* 0x000000011200780c */ /* 0x000fe20003f05270 */
[----:B------:R-:W-:-:S12]  /*2ca0*/  BSSY.RECONVERGENT B0, `(.L_x_55) ;  /* 0x0000078000007945 */ /* 0x000fd80003800200 */
[----:B------:R-:W-:Y:S05]  /*2cb0*/  @!P0 BRA `(.L_x_56) ;  /* 0x0000000400d88947 */ /* 0x000fea0003800000 */
[----:B------:R-:W4:Y:S02]  /*2cc0*/  LDC.64 R16, c[0x0][0x380] ;  /* 0x0000e000ff107b82 */ /* 0x000f240000000a00 */
[----:B----4-:R-:W-:-:S05]  /*2cd0*/  IMAD.WIDE R16, R3, 0x18, R16 ;  /* 0x0000001803107825 */ /* 0x010fca00078e0210 */
[----:B---3--:R-:W3:Y:S04]  /*2ce0*/  LDG.E.64 R18, desc[UR8][R16.64+0x8] ;  /* 0x0000080810127981 */ /* 0x008ee8000c1e1b00 */
        /* <DEDUP_REMOVED lines=29> */
.L_x_58:
[----:B------:R-:W-:Y:S05]  /*2ec0*/  BSYNC.RECONVERGENT B1 ;  /* 0x0000000000017941 */ /* 0x000fea0003800200 */
.L_x_57:
        /* <DEDUP_REMOVED lines=21> */
.L_x_60:
[----:B------:R-:W-:Y:S05]  /*3020*/  BSYNC.RECONVERGENT B1 ;  /* 0x0000000000017941 */ /* 0x000fea0003800200 */
.L_x_59:
[----:B------:R-:W2:Y:S04]  /*3030*/  LDG.E.64 R20, desc[UR8][R16.64+0x20] ;  /* 0x0000200810147981 */ /* 0x000ea8000c1e1b00 */
[----:B------:R-:W3:Y:S04]  /*3040*/  LDG.E.64 R18, desc[UR8][R16.64+0x18] ;  /* 0x0000180810127981 */ /* 0x000ee8000c1e1b00 */
[----:B------:R4:W5:Y:S01]  /*3050*/  LDG.E.64 R22, desc[UR8][R16.64+0x28] ;  /* 0x0000280810167981 */ /* 0x000962000c1e1b00 */
[----:B------:R-:W-:Y:S01]  /*3060*/  MOV R26, 0x0 ;  /* 0x00000000001a7802 */ /* 0x000fe20000000f00 */
[----:B------:R-:W-:Y:S01]  /*3070*/  IMAD.MOV.U32 R27, RZ, RZ, 0x3fd80000 ;  /* 0x3fd80000ff1b7424 */ /* 0x000fe200078e00ff */
[----:B------:R-:W0:Y:S01]  /*3080*/  F2I.F64.TRUNC R9, R8 ;  /* 0x0000000800097311 */ /* 0x000e22000030d100 */
[----:B------:R-:W-:Y:S01]  /*3090*/  BSSY.RECONVERGENT B1, `(.L_x_61) ;  /* 0x000001e000017945 */ /* 0x000fe20003800200 */
[----:B----4-:R-:W-:Y:S01]  /*30a0*/  MOV R16, 0x400 ;  /* 0x0000040000107802 */ /* 0x010fe20000000f00 */
[----:B--2---:R-:W-:-:S02]  /*30b0*/  DADD R20, R12, -R20 ;  /* 0x000000000c147229 */ /* 0x004fc40000000814 */
[----:B---3--:R-:W-:-:S06]  /*30c0*/  DADD R18, R10, -R18 ;  /* 0x000000000a127229 */ /* 0x008fcc0000000812 */
[----:B------:R-:W-:Y:S02]  /*30d0*/  DMUL R20, R20, R20 ;  /* 0x0000001414147228 */ /* 0x000fe40000000000 */
[----:B-----5:R-:W-:-:S06]  /*30e0*/  DADD R22, R14, -R22 ;  /* 0x000000000e167229 */ /* 0x020fcc0000000816 */
[----:B------:R-:W-:-:S08]  /*30f0*/  DFMA R20, R18, R18, R20 ;  /* 0x000000121214722b */ /* 0x000fd00000000014 */
[----:B------:R-:W-:Y:S01]  /*3100*/  DFMA R24, R22, R22, R20 ;  /* 0x000000161618722b */ /* 0x000fe20000000014 */
[----:B------:R-:W2:Y:S05]  /*3110*/  S2R R23, SR_CgaCtaId ;  /* 0x0000000000177919 */ /* 0x000eaa0000008800 */
[----:B------:R-:W3:Y:S04]  /*3120*/  MUFU.RSQ64H R19, R25 ;  /* 0x0000001900137308 */ /* 0x000ee80000001c00 */
[----:B------:R-:W-:-:S05]  /*3130*/  VIADD R18, R25, 0xfcb00000 ;  /* 0xfcb0000019127836 */ /* 0x000fca0000000000 */
[----:B------:R-:W-:Y:S01]  /*3140*/  ISETP.GE.U32.AND P0, PT, R18, 0x7ca00000, PT ;  /* 0x7ca000001200780c */ /* 0x000fe20003f06070 */
[----:B---3--:R-:W-:-:S08]  /*3150*/  DMUL R20, R18, R18 ;  /* 0x0000001212147228 */ /* 0x008fd00000000000 */
[----:B------:R-:W-:Y:S01]  /*3160*/  DFMA R20, R24, -R20, 1 ;  /* 0x3ff000001814742b */ /* 0x000fe20000000814 */
[----:B--2---:R-:W-:-:S07]  /*3170*/  LEA R16, R23, R16, 0x18 ;  /* 0x0000001017107211 */ /* 0x004fce00078ec0ff */
[----:B------:R-:W-:Y:S01]  /*3180*/  DFMA R26, R20, R26, 0.5 ;  /* 0x3fe00000141a742b */ /* 0x000fe2000000001a */
[----:B0-----:R-:W-:Y:S01]  /*3190*/  IMAD R0, R9, 0x8, R16 ;  /* 0x0000000809007824 */ /* 0x001fe200078e0210 */
[----:B------:R-:W-:-:S04]  /*31a0*/  DMUL R20, R18, R20 ;  /* 0x0000001412147228 */ /* 0x000fc80000000000 */
[----:B------:R0:W-:Y:S04]  /*31b0*/  ATOMS.POPC.INC.32 RZ, [R0+URZ] ;  /* 0x0000000000ff7f8c */ /* 0x0001e8000d8000ff */
        /* <DEDUP_REMOVED lines=11> */
.L_x_62:
[----:B------:R-:W-:Y:S05]  /*3270*/  BSYNC.RECONVERGENT B1 ;  /* 0x0000000000017941 */ /* 0x000fea0003800200 */
.L_x_61:
        /* <DEDUP_REMOVED lines=21> */
.L_x_64:
[----:B------:R-:W-:Y:S05]  /*33d0*/  BSYNC.RECONVERGENT B1 ;  /* 0x0000000000017941 */ /* 0x000fea0003800200 */
.L_x_63:
[----:B------:R-:W0:Y:S01]  /*33e0*/  F2I.F64.TRUNC R9, R8 ;  /* 0x0000000800097311 */ /* 0x000e22000030d100 */
[----:B------:R-:W-:Y:S01]  /*33f0*/  VIADD R3, R3, 0x2 ;  /* 0x0000000203037836 */ /* 0x000fe20000000000 */
[----:B0-----:R-:W-:-:S05]  /*3400*/  LEA R16, R9, R16, 0x3 ;  /* 0x0000001009107211 */ /* 0x001fca00078e18ff */
[----:B------:R4:W-:Y:S02]  /*3410*/  ATOMS.POPC.INC.32 RZ, [R16+URZ] ;  /* 0x0000000010ff7f8c */ /* 0x0009e4000d8000ff */
.L_x_56:
[----:B------:R-:W-:Y:S05]  /*3420*/  BSYNC.RECONVERGENT B0 ;  /* 0x0000000000007941 */ /* 0x000fea0003800200 */
.L_x_55:
[----:B------:R-:W-:-:S04]  /*3430*/  LOP3.LUT R4, R4, 0x1, RZ, 0xc0, !PT ;  /* 0x0000000104047812 */ /* 0x000fc800078ec0ff */
[----:B------:R-:W-:-:S13]  /*3440*/  ISETP.NE.U32.AND P0, PT, R4, 0x1, PT ;  /* 0x000000010400780c */ /* 0x000fda0003f05070 */
[----:B------:R-:W-:Y:S05]  /*3450*/  @P0 BRA `(.L_x_0) ;  /* 0x0000000000f80947 */ /* 0x000fea0003800000 */
[----:B------:R-:W0:Y:S02]  /*3460*/  LDC.64 R8, c[0x0][0x380] ;  /* 0x0000e000ff087b82 */ /* 0x000e240000000a00 */
[----:B0-----:R-:W-:-:S05]  /*3470*/  IMAD.WIDE R8, R3, 0x18, R8 ;  /* 0x0000001803087825 */ /* 0x001fca00078e0208 */
[----:B----4-:R-:W4:Y:S04]  /*3480*/  LDG.E.64 R16, desc[UR8][R8.64+0x8] ;  /* 0x0000080808107981 */ /* 0x010f28000c1e1b00 */
[----:B------:R-:W2:Y:S04]  /*3490*/  LDG.E.64 R2, desc[UR8][R8.64] ;  /* 0x0000000808027981 */ /* 0x000ea8000c1e1b00 */
[----:B---3--:R0:W3:Y:S01]  /*34a0*/  LDG.E.64 R18, desc[UR8][R8.64+0x10] ;  /* 0x0000100808127981 */ /* 0x0080e2000c1e1b00 */
[----:B------:R-:W-:Y:S01]  /*34b0*/  BSSY.RECONVERGENT B0, `(.L_x_65) ;  /* 0x000001c000007945 */ /* 0x000fe20003800200 */
[----:B0-----:R-:W-:-:S02]  /*34c0*/  IMAD.MOV.U32 R8, RZ, RZ, 0x0 ;  /* 0x00000000ff087424 */ /* 0x001fc400078e00ff */
[----:B------:R-:W-:Y:S01]  /*34d0*/  IMAD.MOV.U32 R9, RZ, RZ, 0x3fd80000 ;  /* 0x3fd80000ff097424 */ /* 0x000fe200078e00ff */
[----:B----45:R-:W-:Y:S02]  /*34e0*/  DADD R16, R12, -R16 ;  /* 0x000000000c107229 */ /* 0x030fe40000000810 */
[----:B--2---:R-:W-:-:S06]  /*34f0*/  DADD R2, R10, -R2 ;  /* 0x000000000a027229 */ /* 0x004fcc0000000802 */
[----:B------:R-:W-:Y:S02]  /*3500*/  DMUL R16, R16, R16 ;  /* 0x0000001010107228 */ /* 0x000fe40000000000 */
[----:B---3--:R-:W-:-:S06]  /*3510*/  DADD R18, R14, -R18 ;  /* 0x000000000e127229 */ /* 0x008fcc0000000812 */
[----:B------:R-:W-:-:S08]  /*3520*/  DFMA R16, R2, R2, R16 ;  /* 0x000000020210722b */ /* 0x000fd00000000010 */
[----:B------:R-:W-:-:S06]  /*3530*/  DFMA R24, R18, R18, R16 ;  /* 0x000000121218722b */ /* 0x000fcc0000000010 */
[----:B------:R-:W0:Y:S04]  /*3540*/  MUFU.RSQ64H R3, R25 ;  /* 0x0000001900037308 */ /* 0x000e280000001c00 */
        /* <DEDUP_REMOVED lines=12> */
[----:B------:R-:W-:Y:S10]  /*3610*/  @!P0 BRA `(.L_x_66) ;  /* 0x0000000000148947 */ /* 0x000ff40003800000 */
[----:B------:R-:W-:Y:S01]  /*3620*/  IMAD.MOV.U32 R20, RZ, RZ, R8 ;  /* 0x000000ffff147224 */ /* 0x000fe200078e0008 */
[----:B------:R-:W-:Y:S01]  /*3630*/  MOV R0, 0x3670 ;  /* 0x0000367000007802 */ /* 0x000fe20000000f00 */
[----:B------:R-:W-:Y:S02]  /*3640*/  IMAD.MOV.U32 R8, RZ, RZ, R10 ;  /* 0x000000ffff087224 */ /* 0x000fe400078e000a */
[----:B------:R-:W-:-:S07]  /*3650*/  IMAD.MOV.U32 R9, RZ, RZ, R11 ;  /* 0x000000ffff097224 */ /* 0x000fce00078e000b */
[----:B-1----:R-:W-:Y:S05]  /*3660*/  CALL.REL.NOINC `($__internal_1_$__cuda_sm20_dsqrt_rn_f64_mediumpath_v1) ;  /* 0x00000008003c7944 */ /* 0x002fea0003c00000 */
.L_x_66:
[----:B------:R-:W-:Y:S05]  /*3670*/  BSYNC.RECONVERGENT B0 ;  /* 0x0000000000007941 */ /* 0x000fea0003800200 */
.L_x_65:
[----:B------:R-:W0:Y:S01]  /*3680*/  LDCU UR5, c[0x0][0x39c] ;  /* 0x00007380ff0577ac */ /* 0x000e220008000800 */
[----:B------:R-:W2:Y:S01]  /*3690*/  LDC.64 R8, c[0x0][0x398] ;  /* 0x0000e600ff087b82 */ /* 0x000ea20000000a00 */
[----:B------:R-:W-:Y:S01]  /*36a0*/  MOV R2, 0x1 ;  /* 0x0000000100027802 */ /* 0x000fe20000000f00 */
[----:B------:R-:W-:Y:S01]  /*36b0*/  BSSY.RECONVERGENT B0, `(.L_x_67) ;  /* 0x0000012000007945 */ /* 0x000fe20003800200 */
[----:B------:R-:W-:Y:S01]  /*36c0*/  FSETP.GEU.AND P1, PT, |R35|, 6.5827683646048100446e-37, PT ;  /* 0x036000002300780b */ /* 0x000fe20003f2e200 */
        /* <DEDUP_REMOVED lines=16> */
.L_x_68:
[----:B------:R-:W-:Y:S05]  /*37d0*/  BSYNC.RECONVERGENT B0 ;  /* 0x0000000000007941 */ /* 0x000fea0003800200 */
.L_x_67:
[----:B------:R-:W0:Y:S01]  /*37e0*/  S2UR UR6, SR_CgaCtaId ;  /* 0x00000000000679c3 */ /* 0x000e220000008800 */
[----:B------:R-:W2:Y:S01]  /*37f0*/  F2I.F64.TRUNC R2, R2 ;  /* 0x0000000200027311 */ /* 0x000ea2000030d100 */
[----:B------:R-:W-:Y:S02]  /*3800*/  UMOV UR5, 0x400 ;  /* 0x0000040000057882 */ /* 0x000fe40000000000 */
[----:B0-----:R-:W-:-:S06]  /*3810*/  ULEA UR5, UR6, UR5, 0x18 ;  /* 0x0000000506057291 */ /* 0x001fcc000f8ec0ff */
[----:B--2---:R-:W-:-:S05]  /*3820*/  LEA R0, R2, UR5, 0x3 ;  /* 0x0000000502007c11 */ /* 0x004fca000f8e18ff */
[----:B------:R0:W-:Y:S02]  /*3830*/  ATOMS.POPC.INC.32 RZ, [R0+URZ] ;  /* 0x0000000000ff7f8c */ /* 0x0001e4000d8000ff */
.L_x_0:
[----:B------:R-:W-:Y:S05]  /*3840*/  WARPSYNC.ALL ;  /* 0x0000000000007948 */ /* 0x000fea0003800000 */
[----:B------:R-:W3:Y:S01]  /*3850*/  LDCU UR4, c[0x0][0x3a0] ;  /* 0x00007400ff0477ac */ /* 0x000ee20008000800 */
[----:B------:R-:W-:Y:S01]  /*3860*/  BSSY.RECONVERGENT B0, `(.L_x_69) ;  /* 0x000000f000007945 */ /* 0x000fe20003800200 */
[----:B------:R-:W-:Y:S01]  /*3870*/  BAR.SYNC.DEFER_BLOCKING 0x0 ;  /* 0x0000000000007b1d */ /* 0x000fe20000010000 */
[----:B---3--:R-:W-:-:S13]  /*3880*/  ISETP.GE.AND P0, PT, R7, UR4, PT ;  /* 0x0000000407007c0c */ /* 0x008fda000bf06270 */
[----:B------:R-:W-:Y:S05]  /*3890*/  @P0 BRA `(.L_x_70) ;  /* 0x00000000002c0947 */ /* 0x000fea0003800000 */
[----:B------:R-:W3:Y:S01]  /*38a0*/  S2R R3, SR_CgaCtaId ;  /* 0x0000000000037919 */ /* 0x000ee20000008800 */
[----:B------:R-:W1:Y:S01]  /*38b0*/  LDC.64 R8, c[0x0][0x388] ;  /* 0x0000e200ff087b82 */ /* 0x000e620000000a00 */
[----:B0-----:R-:W-:-:S04]  /*38c0*/  MOV R0, 0x400 ;  /* 0x0000040000007802 */ /* 0x001fc80000000f00 */
[----:B---3--:R-:W-:-:S07]  /*38d0*/  LEA R0, R3, R0, 0x18 ;  /* 0x0000000003007211 */ /* 0x008fce00078ec0ff */
.L_x_71:
[C---:B---3--:R-:W-:Y:S02]  /*38e0*/  IMAD R4, R7.reuse, 0x8, R0 ;  /* 0x0000000807047824 */ /* 0x048fe400078e0200 */
[----:B-1----:R-:W-:-:S04]  /*38f0*/  IMAD.WIDE R2, R7, 0x8, R8 ;  /* 0x0000000807027825 */ /* 0x002fc800078e0208 */
[----:B--2---:R-:W0:Y:S01]  /*3900*/  LDS.64 R4, [R4] ;  /* 0x0000000004047984 */ /* 0x004e220000000a00 */
[----:B------:R-:W-:-:S05]  /*3910*/  VIADD R7, R7, UR7 ;  /* 0x0000000707077c36 */ /* 0x000fca0008000000 */
[----:B------:R-:W-:Y:S01]  /*3920*/  ISETP.GE.AND P0, PT, R7, UR4, PT ;  /* 0x0000000407007c0c */ /* 0x000fe2000bf06270 */
[----:B0-----:R3:W-:-:S12]  /*3930*/  REDG.E.ADD.64.STRONG.GPU desc[UR8][R2.64], R4 ;  /* 0x000000040200798e */ /* 0x0017d8000c12e508 */
[----:B------:R-:W-:Y:S05]  /*3940*/  @!P0 BRA `(.L_x_71) ;  /* 0xfffffffc00e48947 */ /* 0x000fea000383ffff */
.L_x_70:
[----:B------:R-:W-:Y:S05]  /*3950*/  BSYNC.RECONVERGENT B0 ;  /* 0x0000000000007941 */ /* 0x000fea0003800200 */
.L_x_69:
[----:B------:R-:W-:Y:S06]  /*3960*/  BAR.SYNC.DEFER_BLOCKING 0x0 ;  /* 0x0000000000007b1d */ /* 0x000fec0000010000 */
[----:B------:R-:W-:Y:S05]  /*3970*/  EXIT ;  /* 0x000000000000794d */ /* 0x000fea0003800000 */
        .weak           $__internal_0_$__cuda_sm20_div_rn_f64_full
        .type           $__internal_0_$__cuda_sm20_div_rn_f64_full,@function
        .size           $__internal_0_$__cuda_sm20_div_rn_f64_full,($__internal_1_$__cuda_sm20_dsqrt_rn_f64_mediumpath_v1 - $__internal_0_$__cuda_sm20_div_rn_f64_full)
$__internal_0_$__cuda_sm20_div_rn_f64_full:
[----:B------:R-:W-:Y:S01]  /*3980*/  IMAD.MOV.U32 R21, RZ, RZ, R35 ;  /* 0x000000ffff157224 */ /* 0x000fe200078e0023 */
[C---:B------:R-:W-:Y:S01]  /*3990*/  FSETP.GEU.AND P0, PT, |R5|.reuse, 1.469367938527859385e-39, PT ;  /* 0x001000000500780b */ /* 0x040fe20003f0e200 */
[--C-:B------:R-:W-:Y:S01]  /*39a0*/  IMAD.MOV.U32 R24, RZ, RZ, R6.reuse ;  /* 0x000000ffff187224 */ /* 0x100fe200078e0006 */
[----:B------:R-:W-:Y:S01]  /*39b0*/  LOP3.LUT R22, R5, 0x800fffff, RZ, 0xc0, !PT ;  /* 0x800fffff05167812 */ /* 0x000fe200078ec0ff */
[----:B------:R-:W-:Y:S01]  /*39c0*/  IMAD.MOV.U32 R25, RZ, RZ, R5 ;  /* 0x000000ffff197224 */ /* 0x000fe200078e0005 */
[C---:B------:R-:W-:Y:S01]  /*39d0*/  FSETP.GEU.AND P2, PT, |R21|.reuse, 1.469367938527859385e-39, PT ;  /* 0x001000001500780b */ /* 0x040fe20003f4e200 */
[----:B------:R-:W-:Y:S01]  /*39e0*/  IMAD.MOV.U32 R28, RZ, RZ, 0x1 ;  /* 0x00000001ff1c7424 */ /* 0x000fe200078e00ff */
[----:B------:R-:W-:Y:S01]  /*39f0*/  LOP3.LUT R23, R22, 0x3ff00000, RZ, 0xfc, !PT ;  /* 0x3ff0000016177812 */ /* 0x000fe200078efcff */
[----:B------:R-:W-:Y:S01]  /*3a00*/  IMAD.MOV.U32 R22, RZ, RZ, R6 ;  /* 0x000000ffff167224 */ /* 0x000fe200078e0006 */
[----:B------:R-:W-:Y:S01]  /*3a10*/  LOP3.LUT R2, R21, 0x7ff00000, RZ, 0xc0, !PT ;  /* 0x7ff0000015027812 */ /* 0x000fe200078ec0ff */
[----:B------:R-:W-:Y:S01]  /*3a20*/  BSSY.RECONVERGENT B2, `(.L_x_72) ;  /* 0x0000051000027945 */ /* 0x000fe20003800200 */
[----:B------:R-:W-:-:S02]  /*3a30*/  MOV R0, 0x1ca00000 ;  /* 0x1ca0000000007802 */ /* 0x000fc40000000f00 */
[----:B------:R-:W-:Y:S01]  /*3a40*/  LOP3.LUT R9, R5, 0x7ff00000, RZ, 0xc0, !PT ;  /* 0x7ff0000005097812 */ /* 0x000fe200078ec0ff */
[----:B------:R-:W-:Y:S01]  /*3a50*/  @!P0 DMUL R22, R24, 8.98846567431157953865e+307 ;  /* 0x7fe0000018168828 */ /* 0x000fe20000000000 */
[----:B------:R-:W-:Y:S02]  /*3a60*/  MOV R20, R34 ;  /* 0x0000002200147202 */ /* 0x000fe40000000f00 */
[C---:B------:R-:W-:Y:S01]  /*3a70*/  ISETP.GE.U32.AND P1, PT, R2.reuse, R9, PT ;  /* 0x000000090200720c */ /* 0x040fe20003f26070 */
[----:B------:R-:W-:Y:S01]  /*3a80*/  @!P2 IMAD.MOV.U32 R34, RZ, RZ, RZ ;  /* 0x000000ffff22a224 */ /* 0x000fe200078e00ff */
[----:B------:R-:W-:Y:S01]  /*3a90*/  @!P2 LOP3.LUT R27, R25, 0x7ff00000, RZ, 0xc0, !PT ;  /* 0x7ff00000191ba812 */ /* 0x000fe200078ec0ff */
[----:B------:R-:W0:Y:S03]  /*3aa0*/  MUFU.RCP64H R29, R23 ;  /* 0x00000017001d7308 */ /* 0x000e260000001800 */
[----:B------:R-:W-:-:S02]  /*3ab0*/  @!P2 ISETP.GE.U32.AND P3, PT, R2, R27, PT ;  /* 0x0000001b0200a20c */ /* 0x000fc40003f66070 */
[C---:B------:R-:W-:Y:S02]  /*3ac0*/  SEL R27, R0.reuse, 0x63400000, !P1 ;  /* 0x63400000001b7807 */ /* 0x040fe40004800000 */
[----:B------:R-:W-:Y:S02]  /*3ad0*/  @!P2 SEL R35, R0, 0x63400000, !P3 ;  /* 0x634000000023a807 */ /* 0x000fe40005800000 */
[--C-:B------:R-:W-:Y:S02]  /*3ae0*/  LOP3.LUT R27, R27, 0x800fffff, R21.reuse, 0xf8, !PT ;  /* 0x800fffff1b1b7812 */ /* 0x100fe400078ef815 */
[----:B------:R-:W-:Y:S02]  /*3af0*/  @!P2 LOP3.LUT R26, R35, 0x80000000, R21, 0xf8, !PT ;  /* 0x80000000231aa812 */ /* 0x000fe400078ef815 */
[----:B------:R-:W-:Y:S02]  /*3b00*/  @!P0 LOP3.LUT R9, R23, 0x7ff00000, RZ, 0xc0, !PT ;  /* 0x7ff0000017098812 */ /* 0x000fe400078ec0ff */
[----:B------:R-:W-:Y:S01]  /*3b10*/  @!P2 LOP3.LUT R35, R26, 0x100000, RZ, 0xfc, !PT ;  /* 0x001000001a23a812 */ /* 0x000fe200078efcff */
[----:B------:R-:W-:-:S06]  /*3b20*/  IMAD.MOV.U32 R26, RZ, RZ, R20 ;  /* 0x000000ffff1a7224 */ /* 0x000fcc00078e0014 */
[----:B------:R-:W-:Y:S02]  /*3b30*/  @!P2 DFMA R26, R26, 2, -R34 ;  /* 0x400000001a1aa82b */ /* 0x000fe40000000822 */
[----:B0-----:R-:W-:-:S08]  /*3b40*/  DFMA R34, R28, -R22, 1 ;  /* 0x3ff000001c22742b */ /* 0x001fd00000000816 */
[----:B------:R-:W-:-:S08]  /*3b50*/  DFMA R34, R34, R34, R34 ;  /* 0x000000222222722b */ /* 0x000fd00000000022 */
[----:B------:R-:W-:-:S08]  /*3b60*/  DFMA R28, R28, R34, R28 ;  /* 0x000000221c1c722b */ /* 0x000fd0000000001c */
[----:B------:R-:W-:-:S08]  /*3b70*/  DFMA R36, R28, -R22, 1 ;  /* 0x3ff000001c24742b */ /* 0x000fd00000000816 */
[----:B------:R-:W-:-:S08]  /*3b80*/  DFMA R36, R28, R36, R28 ;  /* 0x000000241c24722b */ /* 0x000fd0000000001c */
[----:B------:R-:W-:-:S08]  /*3b90*/  DMUL R34, R36, R26 ;  /* 0x0000001a24227228 */ /* 0x000fd00000000000 */
[----:B------:R-:W-:-:S08]  /*3ba0*/  DFMA R28, R34, -R22, R26 ;  /* 0x80000016221c722b */ /* 0x000fd0000000001a */
[----:B------:R-:W-:Y:S01]  /*3bb0*/  DFMA R28, R36, R28, R34 ;  /* 0x0000001c241c722b */ /* 0x000fe20000000022 */
[----:B------:R-:W-:Y:S01]  /*3bc0*/  IMAD.MOV.U32 R34, RZ, RZ, R2 ;  /* 0x000000ffff227224 */ /* 0x000fe200078e0002 */
[----:B------:R-:W-:-:S04]  /*3bd0*/  @!P2 LOP3.LUT R34, R27, 0x7ff00000, RZ, 0xc0, !PT ;  /* 0x7ff000001b22a812 */ /* 0x000fc800078ec0ff */
[----:B------:R-:W-:-:S04]  /*3be0*/  IADD3 R35, PT, PT, R34, -0x1, RZ ;  /* 0xffffffff22237810 */ /* 0x000fc80007ffe0ff */
[----:B------:R-:W-:Y:S01]  /*3bf0*/  ISETP.GT.U32.AND P0, PT, R35, 0x7feffffe, PT ;  /* 0x7feffffe2300780c */ /* 0x000fe20003f04070 */
[----:B------:R-:W-:-:S05]  /*3c00*/  VIADD R35, R9, 0xffffffff ;  /* 0xffffffff09237836 */ /* 0x000fca0000000000 */
[----:B------:R-:W-:-:S13]  /*3c10*/  ISETP.GT.U32.OR P0, PT, R35, 0x7feffffe, P0 ;  /* 0x7feffffe2300780c */ /* 0x000fda0000704470 */
[----:B------:R-:W-:Y:S05]  /*3c20*/  @P0 BRA `(.L_x_73) ;  /* 0x00000000006c0947 */ /* 0x000fea0003800000 */
[----:B------:R-:W-:-:S04]  /*3c30*/  LOP3.LUT R9, R25, 0x7ff00000, RZ, 0xc0, !PT ;  /* 0x7ff0000019097812 */ /* 0x000fc800078ec0ff */
[CC--:B------:R-:W-:Y:S02]  /*3c40*/  VIADDMNMX R20, R2.reuse, -R9.reuse, 0xb9600000, !PT ;  /* 0xb960000002147446 */ /* 0x0c0fe40007800909 */
[----:B------:R-:W-:Y:S02]  /*3c50*/  ISETP.GE.U32.AND P0, PT, R2, R9, PT ;  /* 0x000000090200720c */ /* 0x000fe40003f06070 */
[----:B------:R-:W-:Y:S02]  /*3c60*/  VIMNMX R20, PT, PT, R20, 0x46a00000, PT ;  /* 0x46a0000014147848 */ /* 0x000fe40003fe0100 */
[----:B------:R-:W-:-:S05]  /*3c70*/  SEL R9, R0, 0x63400000, !P0 ;  /* 0x6340000000097807 */ /* 0x000fca0004000000 */
[----:B------:R-:W-:Y:S02]  /*3c80*/  IMAD.IADD R0, R20, 0x1, -R9 ;  /* 0x0000000114007824 */ /* 0x000fe400078e0a09 */
[----:B------:R-:W-:Y:S02]  /*3c90*/  IMAD.MOV.U32 R20, RZ, RZ, RZ ;  /* 0x000000ffff147224 */ /* 0x000fe400078e00ff */
[----:B------:R-:W-:-:S06]  /*3ca0*/  VIADD R21, R0, 0x7fe00000 ;  /* 0x7fe0000000157836 */ /* 0x000fcc0000000000 */
[----:B------:R-:W-:-:S10]  /*3cb0*/  DMUL R36, R28, R20 ;  /* 0x000000141c247228 */ /* 0x000fd40000000000 */
[----:B------:R-:W-:-:S13]  /*3cc0*/  FSETP.GTU.AND P0, PT, |R37|, 1.469367938527859385e-39, PT ;  /* 0x001000002500780b */ /* 0x000fda0003f0c200 */
[----:B------:R-:W-:Y:S05]  /*3cd0*/  @P0 BRA `(.L_x_74) ;  /* 0x0000000000940947 */ /* 0x000fea0003800000 */
[----:B------:R-:W-:Y:S01]  /*3ce0*/  DFMA R26, R28, -R22, R26 ;  /* 0x800000161c1a722b */ /* 0x000fe2000000001a */
[----:B------:R-:W-:-:S09]  /*3cf0*/  MOV R22, RZ ;  /* 0x000000ff00167202 */ /* 0x000fd20000000f00 */
[C---:B------:R-:W-:Y:S02]  /*3d00*/  FSETP.NEU.AND P0, PT, R27.reuse, RZ, PT ;  /* 0x000000ff1b00720b */ /* 0x040fe40003f0d000 */
[----:B------:R-:W-:-:S04]  /*3d10*/  LOP3.LUT R9, R27, 0x80000000, R25, 0x48, !PT ;  /* 0x800000001b097812 */ /* 0x000fc800078e4819 */
[----:B------:R-:W-:-:S07]  /*3d20*/  LOP3.LUT R23, R9, R21, RZ, 0xfc, !PT ;  /* 0x0000001509177212 */ /* 0x000fce00078efcff */
[----:B------:R-:W-:Y:S05]  /*3d30*/  @!P0 BRA `(.L_x_74) ;  /* 0x00000000007c8947 */ /* 0x000fea0003800000 */
[----:B------:R-:W-:Y:S01]  /*3d40*/  IMAD.MOV R21, RZ, RZ, -R0 ;  /* 0x000000ffff157224 */ /* 0x000fe200078e0a00 */
[----:B------:R-:W-:Y:S01]  /*3d50*/  DMUL.RP R22, R28, R22 ;  /* 0x000000161c167228 */ /* 0x000fe20000008000 */
[----:B------:R-:W-:-:S06]  /*3d60*/  IMAD.MOV.U32 R20, RZ, RZ, RZ ;  /* 0x000000ffff147224 */ /* 0x000fcc00078e00ff */
[----:B------:R-:W-:-:S03]  /*3d70*/  DFMA R20, R36, -R20, R28 ;  /* 0x800000142414722b */ /* 0x000fc6000000001c */
[----:B------:R-:W-:-:S03]  /*3d80*/  LOP3.LUT R9, R23, R9, RZ, 0x3c, !PT ;  /* 0x0000000917097212 */ /* 0x000fc600078e3cff */
[----:B------:R-:W-:-:S04]  /*3d90*/  IADD3 R20, PT, PT, -R0, -0x43300000, RZ ;  /* 0xbcd0000000147810 */ /* 0x000fc80007ffe1ff */
[----:B------:R-:W-:-:S04]  /*3da0*/  FSETP.NEU.AND P0, PT, |R21|, R20, PT ;  /* 0x000000141500720b */ /* 0x000fc80003f0d200 */
[----:B------:R-:W-:Y:S02]  /*3db0*/  FSEL R36, R22, R36, !P0 ;  /* 0x0000002416247208 */ /* 0x000fe40004000000 */
[----:B------:R-:W-:Y:S01]  /*3dc0*/  FSEL R37, R9, R37, !P0 ;  /* 0x0000002509257208 */ /* 0x000fe20004000000 */
[----:B------:R-:W-:Y:S06]  /*3dd0*/  BRA `(.L_x_74) ;  /* 0x0000000000547947 */ /* 0x000fec0003800000 */
.L_x_73:
[----:B------:R-:W-:-:S14]  /*3de0*/  DSETP.NAN.AND P0, PT, R20, R20, PT ;  /* 0x000000141400722a */ /* 0x000fdc0003f08000 */
[----:B------:R-:W-:Y:S05]  /*3df0*/  @P0 BRA `(.L_x_75) ;  /* 0x0000000000440947 */ /* 0x000fea0003800000 */
[----:B------:R-:W-:-:S14]  /*3e00*/  DSETP.NAN.AND P0, PT, R24, R24, PT ;  /* 0x000000181800722a */ /* 0x000fdc0003f08000 */
[----:B------:R-:W-:Y:S05]  /*3e10*/  @P0 BRA `(.L_x_76) ;  /* 0x0000000000300947 */ /* 0x000fea0003800000 */
[----:B------:R-:W-:Y:S01]  /*3e20*/  ISETP.NE.AND P0, PT, R34, R9, PT ;  /* 0x000000092200720c */ /* 0x000fe20003f05270 */
[----:B------:R-:W-:Y:S02]  /*3e30*/  IMAD.MOV.U32 R36, RZ, RZ, 0x0 ;  /* 0x00000000ff247424 */ /* 0x000fe400078e00ff */
[----:B------:R-:W-:-:S10]  /*3e40*/  IMAD.MOV.U32 R37, RZ, RZ, -0x80000 ;  /* 0xfff80000ff257424 */ /* 0x000fd400078e00ff */
[----:B------:R-:W-:Y:S05]  /*3e50*/  @!P0 BRA `(.L_x_74) ;  /* 0x0000000000348947 */ /* 0x000fea0003800000 */
[----:B------:R-:W-:Y:S02]  /*3e60*/  ISETP.NE.AND P0, PT, R34, 0x7ff00000, PT ;  /* 0x7ff000002200780c */ /* 0x000fe40003f05270 */
[----:B------:R-:W-:Y:S02]  /*3e70*/  LOP3.LUT R37, R21, 0x80000000, R25, 0x48, !PT ;  /* 0x8000000015257812 */ /* 0x000fe400078e4819 */
[----:B------:R-:W-:-:S13]  /*3e80*/  ISETP.EQ.OR P0, PT, R9, RZ, !P0 ;  /* 0x000000ff0900720c */ /* 0x000fda0004702670 */
[----:B------:R-:W-:Y:S02]  /*3e90*/  @P0 LOP3.LUT R0, R37, 0x7ff00000, RZ, 0xfc, !PT ;  /* 0x7ff0000025000812 */ /* 0x000fe400078efcff */
[----:B------:R-:W-:Y:S01]  /*3ea0*/  @!P0 MOV R36, RZ ;  /* 0x000000ff00248202 */ /* 0x000fe20000000f00 */
[----:B------:R-:W-:Y:S02]  /*3eb0*/  @P0 IMAD.MOV.U32 R36, RZ, RZ, RZ ;  /* 0x000000ffff240224 */ /* 0x000fe400078e00ff */
[----:B------:R-:W-:Y:S01]  /*3ec0*/  @P0 IMAD.MOV.U32 R37, RZ, RZ, R0 ;  /* 0x000000ffff250224 */ /* 0x000fe200078e0000 */
[----:B------:R-:W-:Y:S06]  /*3ed0*/  BRA `(.L_x_74) ;  /* 0x0000000000147947 */ /* 0x000fec0003800000 */
.L_x_76:
[----:B------:R-:W-:Y:S01]  /*3ee0*/  LOP3.LUT R37, R25, 0x80000, RZ, 0xfc, !PT ;  /* 0x0008000019257812 */ /* 0x000fe200078efcff */
[----:B------:R-:W-:Y:S01]  /*3ef0*/  IMAD.MOV.U32 R36, RZ, RZ, R24 ;  /* 0x000000ffff247224 */ /* 0x000fe200078e0018 */
[----:B------:R-:W-:Y:S06]  /*3f00*/  BRA `(.L_x_74) ;  /* 0x0000000000087947 */ /* 0x000fec0003800000 */
.L_x_75:
[----:B------:R-:W-:Y:S01]  /*3f10*/  LOP3.LUT R37, R21, 0x80000, RZ, 0xfc, !PT ;  /* 0x0008000015257812 */ /* 0x000fe200078efcff */
[----:B------:R-:W-:-:S07]  /*3f20*/  IMAD.MOV.U32 R36, RZ, RZ, R20 ;  /* 0x000000ffff247224 */ /* 0x000fce00078e0014 */
.L_x_74:
[----:B------:R-:W-:Y:S05]  /*3f30*/  BSYNC.RECONVERGENT B2 ;  /* 0x0000000000027941 */ /* 0x000fea0003800200 */
.L_x_72:
[----:B------:R-:W-:-:S04]  /*3f40*/  HFMA2 R9, -RZ, RZ, 0, 0 ;  /* 0x00000000ff097431 */ /* 0x000fc800000001ff */
[----:B------:R-:W-:Y:S05]  /*3f50*/  RET.REL.NODEC R8 `(_Z8PDH_cudaP8atomdescP10hist_entryidi) ;  /* 0xffffffc008287950 */ /* 0x000fea0003c3ffff */
        .weak           $__internal_1_$__cuda_sm20_dsqrt_rn_f64_mediumpath_v1
        .type           $__internal_1_$__cuda_sm20_dsqrt_rn_f64_mediumpath_v1,@function
        .size           $__internal_1_$__cuda_sm20_dsqrt_rn_f64_mediumpath_v1,(.L_x_83 - $__internal_1_$__cuda_sm20_dsqrt_rn_f64_mediumpath_v1)
$__internal_1_$__cuda_sm20_dsqrt_rn_f64_mediumpath_v1:
[----:B------:R-:W-:Y:S01]  /*3f60*/  ISETP.GE.U32.AND P0, PT, R2, -0x3400000, PT ;  /* 0xfcc000000200780c */ /* 0x000fe20003f06070 */
[----:B------:R-:W-:-:S12]  /*3f70*/  BSSY.RECONVERGENT B2, `(.L_x_77) ;  /* 0x0000023000027945 */ /* 0x000fd80003800200 */
[----:B------:R-:W-:Y:S05]  /*3f80*/  @!P0 BRA `(.L_x_78) ;  /* 0x0000000000208947 */ /* 0x000fea0003800000 */
[----:B------:R-:W-:-:S10]  /*3f90*/  DFMA.RM R20, R22, R20, R8 ;  /* 0x000000141614722b */ /* 0x000fd40000004008 */
[----:B------:R-:W-:-:S05]  /*3fa0*/  IADD3 R8, P0, PT, R20, 0x1, RZ ;  /* 0x0000000114087810 */ /* 0x000fca0007f1e0ff */
[----:B------:R-:W-:-:S06]  /*3fb0*/  IMAD.X R9, RZ, RZ, R21, P0 ;  /* 0x000000ffff097224 */ /* 0x000fcc00000e0615 */
[----:B------:R-:W-:-:S08]  /*3fc0*/  DFMA.RP R24, -R20, R8, R24 ;  /* 0x000000081418722b */ /* 0x000fd00000008118 */
[----:B------:R-:W-:-:S06]  /*3fd0*/  DSETP.GT.AND P0, PT, R24, RZ, PT ;  /* 0x000000ff1800722a */ /* 0x000fcc0003f04000 */
[----:B------:R-:W-:Y:S02]  /*3fe0*/  FSEL R8, R8, R20, P0 ;  /* 0x0000001408087208 */ /* 0x000fe40000000000 */
[----:B------:R-:W-:Y:S01]  /*3ff0*/  FSEL R9, R9, R21, P0 ;  /* 0x0000001509097208 */ /* 0x000fe20000000000 */
[----:B------:R-:W-:Y:S06]  /*4000*/  BRA `(.L_x_79) ;  /* 0x0000000000647947 */ /* 0x000fec0003800000 */
.L_x_78:
[----:B------:R-:W-:-:S14]  /*4010*/  DSETP.NE.AND P0, PT, R24, RZ, PT ;  /* 0x000000ff1800722a */ /* 0x000fdc0003f05000 */
[----:B------:R-:W-:Y:S05]  /*4020*/  @!P0 BRA `(.L_x_80) ;  /* 0x0000000000588947 */ /* 0x000fea0003800000 */
[----:B------:R-:W-:-:S13]  /*4030*/  ISETP.GE.AND P0, PT, R25, RZ, PT ;  /* 0x000000ff1900720c */ /* 0x000fda0003f06270 */
[----:B------:R-:W-:Y:S02]  /*4040*/  @!P0 IMAD.MOV.U32 R8, RZ, RZ, 0x0 ;  /* 0x00000000ff088424 */ /* 0x000fe400078e00ff */
[----:B------:R-:W-:Y:S01]  /*4050*/  @!P0 IMAD.MOV.U32 R9, RZ, RZ, -0x80000 ;  /* 0xfff80000ff098424 */ /* 0x000fe200078e00ff */
[----:B------:R-:W-:Y:S06]  /*4060*/  @!P0 BRA `(.L_x_79) ;  /* 0x00000000004c8947 */ /* 0x000fec0003800000 */
[----:B------:R-:W-:-:S13]  /*4070*/  ISETP.GT.AND P0, PT, R25, 0x7fefffff, PT ;  /* 0x7fefffff1900780c */ /* 0x000fda0003f04270 */
[----:B------:R-:W-:Y:S05]  /*4080*/  @P0 BRA `(.L_x_80) ;  /* 0x0000000000400947 */ /* 0x000fea0003800000 */
[----:B------:R-:W-:Y:S01]  /*4090*/  DMUL R24, R24, 8.11296384146066816958e+31 ;  /* 0x4690000018187828 */ /* 0x000fe20000000000 */
[----:B------:R-:W-:Y:S01]  /*40a0*/  IMAD.MOV.U32 R22, RZ, RZ, RZ ;  /* 0x000000ffff167224 */ /* 0x000fe200078e00ff */
[----:B------:R-:W-:Y:S01]  /*40b0*/  MOV R8, 0x0 ;  /* 0x0000000000087802 */ /* 0x000fe20000000f00 */
[----:B------:R-:W-:-:S03]  /*40c0*/  IMAD.MOV.U32 R9, RZ, RZ, 0x3fd80000 ;  /* 0x3fd80000ff097424 */ /* 0x000fc600078e00ff */
[----:B------:R-:W0:Y:S02]  /*40d0*/  MUFU.RSQ64H R23, R25 ;  /* 0x0000001900177308 */ /* 0x000e240000001c00 */
[----:B0-----:R-:W-:-:S08]  /*40e0*/  DMUL R20, R22, R22 ;  /* 0x0000001616147228 */ /* 0x001fd00000000000 */
[----:B------:R-:W-:-:S08]  /*40f0*/  DFMA R20, R24, -R20, 1 ;  /* 0x3ff000001814742b */ /* 0x000fd00000000814 */
[----:B------:R-:W-:Y:S02]  /*4100*/  DFMA R8, R20, R8, 0.5 ;  /* 0x3fe000001408742b */ /* 0x000fe40000000008 */
[----:B------:R-:W-:-:S08]  /*4110*/  DMUL R20, R22, R20 ;  /* 0x0000001416147228 */ /* 0x000fd00000000000 */
[----:B------:R-:W-:-:S08]  /*4120*/  DFMA R20, R8, R20, R22 ;  /* 0x000000140814722b */ /* 0x000fd00000000016 */
[----:B------:R-:W-:Y:S02]  /*4130*/  DMUL R8, R24, R20 ;  /* 0x0000001418087228 */ /* 0x000fe40000000000 */
[----:B------:R-:W-:-:S06]  /*4140*/  VIADD R21, R21, 0xfff00000 ;  /* 0xfff0000015157836 */ /* 0x000fcc0000000000 */
[----:B------:R-:W-:-:S08]  /*4150*/  DFMA R22, R8, -R8, R24 ;  /* 0x800000080816722b */ /* 0x000fd00000000018 */
[----:B------:R-:W-:-:S10]  /*4160*/  DFMA R8, R20, R22, R8 ;  /* 0x000000161408722b */ /* 0x000fd40000000008 */
[----:B------:R-:W-:Y:S01]  /*4170*/  VIADD R9, R9, 0xfcb00000 ;  /* 0xfcb0000009097836 */ /* 0x000fe20000000000 */
[----:B------:R-:W-:Y:S06]  /*4180*/  BRA `(.L_x_79) ;  /* 0x0000000000047947 */ /* 0x000fec0003800000 */
.L_x_80:
[----:B------:R-:W-:-:S11]  /*4190*/  DADD R8, R24, R24 ;  /* 0x0000000018087229 */ /* 0x000fd60000000018 */
.L_x_79:
[----:B------:R-:W-:Y:S05]  /*41a0*/  BSYNC.RECONVERGENT B2 ;  /* 0x0000000000027941 */ /* 0x000fea0003800200 */
.L_x_77:
[----:B------:R-:W-:Y:S01]  /*41b0*/  IMAD.MOV.U32 R34, RZ, RZ, R8 ;  /* 0x000000ffff227224 */ /* 0x000fe200078e0008 */
[----:B------:R-:W-:Y:S01]  /*41c0*/  MOV R35, R9 ;  /* 0x0000000900237202 */ /* 0x000fe20000000f00 */
[----:B------:R-:W-:Y:S02]  /*41d0*/  IMAD.MOV.U32 R8, RZ, RZ, R0 ;  /* 0x000000ffff087224 */ /* 0x000fe400078e0000 */
[----:B------:R-:W-:-:S04]  /*41e0*/  IMAD.MOV.U32 R9, RZ, RZ, 0x0 ;  /* 0x00000000ff097424 */ /* 0x000fc800078e00ff */
[----:B------:R-:W-:Y:S05]  /*41f0*/  RET.REL.NODEC R8 `(_Z8PDH_cudaP8atomdescP10hist_entryidi) ;  /* 0xffffffbc08807950 */ /* 0x000fea0003c3ffff */
.L_x_81:
[----:B------:R-:W-:-:S00]  /*4200*/  BRA `(.L_x_81) ;  /* 0xfffffffc00fc7947 */ /* 0x000fc0000383ffff */
[----:B------:R-:W-:-:S00]  /*4210*/  NOP ;  /* 0x0000000000007918 */ /* 0x000fc00000000000 */
        /* <DEDUP_REMOVED lines=14> */
.L_x_83:


//--------------------- .nv.shared._Z8PDH_cudaP8atomdescP10hist_entryidi --------------------------
	.section	.nv.shared._Z8PDH_cudaP8atomdescP10hist_entryidi,"aw",@nobits
	.sectionflags	@""
	.align	16
	.zero		1024


//--------------------- .nv.shared.reserved.0     --------------------------
	.section	.nv.shared.reserved.0,"aw",@nobits
	.weak		__nv_reservedSMEM_offset_0_alias
	.size		__nv_reservedSMEM_offset_0_alias, 0, 64
	.other		__nv_reservedSMEM_offset_0_alias,@"STO_CUDA_RESERVED_SHARED STV_DEFAULT"
__nv_reservedSMEM_offset_0_alias:
	.zero		0
	.zero		64


//--------------------- .nv.constant0._Z8PDH_cudaP8atomdescP10hist_entryidi --------------------------
	.section	.nv.constant0._Z8PDH_cudaP8atomdescP10hist_entryidi,"a",@progbits
	.sectionflags	@""
	.align	4
.nv.constant0._Z8PDH_cudaP8atomdescP10hist_entryidi:
	.zero		932


//--------------------- SYMBOLS --------------------------

	.type		.nv.reservedSmem.offset0,@object
	.size		.nv.reservedSmem.offset0,0x4
	.type		.nv.reservedSmem.cap,@object
	.size		.nv.reservedSmem.cap,0x4
